//
// Generated by NVIDIA NVVM Compiler
//
// Compiler Build ID: CL-36424714
// Cuda compilation tools, release 13.0, V13.0.88
// Based on NVVM 20.0.0
//

.version 9.0
.target sm_100
.address_size 64

	// .globl	_Z6jacobiPdS_iii

.visible .entry _Z6jacobiPdS_iii(
	.param .u64 .ptr .align 1 _Z6jacobiPdS_iii_param_0,
	.param .u64 .ptr .align 1 _Z6jacobiPdS_iii_param_1,
	.param .u32 _Z6jacobiPdS_iii_param_2,
	.param .u32 _Z6jacobiPdS_iii_param_3,
	.param .u32 _Z6jacobiPdS_iii_param_4
)
{
	.reg .pred 	%p<14>;
	.reg .b32 	%r<132>;
	.reg .b64 	%rd<117>;
	.reg .b64 	%fd<57>;

	ld.param.u64 	%rd9, [_Z6jacobiPdS_iii_param_1];
	ld.param.u32 	%r46, [_Z6jacobiPdS_iii_param_2];
	ld.param.u32 	%r50, [_Z6jacobiPdS_iii_param_3];
	ld.param.u32 	%r125, [_Z6jacobiPdS_iii_param_4];
	// begin inline asm
	mov.u32 %r48, %envreg2;
	// end inline asm
	cvt.u64.u32 	%rd10, %r48;
	// begin inline asm
	mov.u32 %r49, %envreg1;
	// end inline asm
	cvt.u64.u32 	%rd11, %r49;
	shl.b64 	%rd12, %rd11, 32;
	or.b64  	%rd1, %rd12, %rd10;
	mov.u32 	%r1, %nctaid.x;
	mov.u32 	%r2, %nctaid.y;
	mov.u32 	%r3, %nctaid.z;
	mul.lo.s32 	%r51, %r2, %r3;
	mul.lo.s32 	%r4, %r51, %r1;
	mov.u32 	%r5, %ntid.x;
	mov.u32 	%r6, %ntid.y;
	mul.lo.s32 	%r52, %r5, %r6;
	mov.u32 	%r7, %ntid.z;
	mul.lo.s32 	%r53, %r52, %r7;
	mul.lo.s32 	%r8, %r4, %r53;
	mov.u32 	%r9, %ctaid.x;
	mov.u32 	%r10, %ctaid.y;
	mov.u32 	%r11, %ctaid.z;
	mad.lo.s32 	%r54, %r11, %r2, %r10;
	mad.lo.s32 	%r12, %r54, %r1, %r9;
	mov.u32 	%r13, %tid.x;
	mov.u32 	%r14, %tid.y;
	mov.u32 	%r15, %tid.z;
	mad.lo.s32 	%r55, %r15, %r6, %r14;
	mad.lo.s32 	%r56, %r55, %r5, %r13;
	mad.lo.s32 	%r16, %r12, %r53, %r56;
	add.s32 	%r17, %r46, -2;
	add.s32 	%r18, %r50, -2;
	mul.lo.s32 	%r57, %r18, %r17;
	div.s32 	%r58, %r57, %r8;
	mul.lo.s32 	%r59, %r58, %r8;
	sub.s32 	%r60, %r57, %r59;
	setp.gt.s32 	%p1, %r60, %r16;
	selp.u32 	%r61, 1, 0, %p1;
	add.s32 	%r19, %r58, %r61;
	setp.lt.s32 	%p2, %r125, 1;
	@%p2 bra 	$L__BB0_16;
	ld.param.u64 	%rd114, [_Z6jacobiPdS_iii_param_0];
	cvta.to.global.u64 	%rd115, %rd114;
	cvta.to.global.u64 	%rd116, %rd9;
	add.s64 	%rd4, %rd1, 4;
	add.s32 	%r62, %r13, %r14;
	or.b32  	%r20, %r62, %r15;
	add.s32 	%r63, %r9, %r10;
	neg.s32 	%r64, %r11;
	setp.eq.s32 	%p3, %r63, %r64;
	sub.s32 	%r65, -2147483647, %r4;
	selp.b32 	%r21, %r65, 1, %p3;
	and.b32  	%r22, %r19, 3;
	add.s32 	%r66, %r3, %r11;
	mad.lo.s32 	%r67, %r2, %r66, %r10;
	mad.lo.s32 	%r68, %r1, %r67, %r9;
	mad.lo.s32 	%r69, %r7, %r68, %r15;
	mad.lo.s32 	%r70, %r6, %r69, %r14;
	mad.lo.s32 	%r23, %r5, %r70, %r13;
	mul.lo.s32 	%r71, %r7, %r6;
	mul.lo.s32 	%r72, %r71, %r5;
	mul.lo.s32 	%r73, %r72, %r3;
	mul.lo.s32 	%r74, %r73, %r2;
	mul.lo.s32 	%r75, %r74, %r1;
	shl.b32 	%r24, %r75, 2;
	shl.b32 	%r76, %r3, 1;
	add.s32 	%r77, %r11, %r76;
	mad.lo.s32 	%r78, %r2, %r77, %r10;
	mad.lo.s32 	%r79, %r1, %r78, %r9;
	mad.lo.s32 	%r80, %r7, %r79, %r15;
	mad.lo.s32 	%r81, %r6, %r80, %r14;
	mad.lo.s32 	%r25, %r5, %r81, %r13;
	mad.lo.s32 	%r82, %r3, 3, %r11;
	mad.lo.s32 	%r83, %r2, %r82, %r10;
	mad.lo.s32 	%r84, %r1, %r83, %r9;
	mad.lo.s32 	%r85, %r7, %r84, %r15;
	mad.lo.s32 	%r86, %r6, %r85, %r14;
	mad.lo.s32 	%r26, %r5, %r86, %r13;
	mad.lo.s32 	%r87, %r7, %r12, %r15;
	mad.lo.s32 	%r88, %r6, %r87, %r14;
	mad.lo.s32 	%r27, %r5, %r88, %r13;
$L__BB0_2:
	mov.u64 	%rd5, %rd115;
	setp.lt.s32 	%p4, %r19, 1;
	@%p4 bra 	$L__BB0_10;
	add.s32 	%r90, %r19, -1;
	setp.lt.u32 	%p5, %r90, 3;
	mov.b32 	%r131, 0;
	@%p5 bra 	$L__BB0_6;
	and.b32  	%r91, %r19, 2147483644;
	neg.s32 	%r130, %r91;
	mov.u32 	%r126, %r27;
	mov.u32 	%r127, %r26;
	mov.u32 	%r128, %r25;
	mov.u32 	%r129, %r23;
$L__BB0_5:
	and.b32  	%r131, %r19, 2147483644;
	rem.s32 	%r92, %r126, %r17;
	div.s32 	%r93, %r126, %r18;
	mad.lo.s32 	%r94, %r46, %r93, %r46;
	cvt.s64.s32 	%rd13, %r94;
	cvt.s64.s32 	%rd14, %r92;
	add.s64 	%rd15, %rd14, %rd13;
	shl.b64 	%rd16, %rd15, 3;
	add.s64 	%rd17, %rd16, %rd5;
	ld.global.f64 	%fd1, [%rd17+16];
	add.s32 	%r95, %r94, %r92;
	mul.wide.s32 	%rd18, %r95, 8;
	add.s64 	%rd19, %rd5, %rd18;
	ld.global.f64 	%fd2, [%rd19];
	add.f64 	%fd3, %fd1, %fd2;
	cvt.s64.s32 	%rd20, %r46;
	add.s64 	%rd21, %rd15, %rd20;
	shl.b64 	%rd22, %rd21, 3;
	add.s64 	%rd23, %rd5, %rd22;
	ld.global.f64 	%fd4, [%rd23+8];
	add.f64 	%fd5, %fd3, %fd4;
	sub.s64 	%rd24, %rd15, %rd20;
	shl.b64 	%rd25, %rd24, 3;
	add.s64 	%rd26, %rd5, %rd25;
	ld.global.f64 	%fd6, [%rd26+8];
	add.f64 	%fd7, %fd5, %fd6;
	mul.f64 	%fd8, %fd7, 0d3FD0000000000000;
	add.s64 	%rd27, %rd116, %rd16;
	st.global.f64 	[%rd27+8], %fd8;
	rem.s32 	%r96, %r129, %r17;
	div.s32 	%r97, %r129, %r18;
	mad.lo.s32 	%r98, %r46, %r97, %r46;
	cvt.s64.s32 	%rd28, %r98;
	cvt.s64.s32 	%rd29, %r96;
	add.s64 	%rd30, %rd29, %rd28;
	shl.b64 	%rd31, %rd30, 3;
	add.s64 	%rd32, %rd31, %rd5;
	ld.global.f64 	%fd9, [%rd32+16];
	add.s32 	%r99, %r98, %r96;
	mul.wide.s32 	%rd33, %r99, 8;
	add.s64 	%rd34, %rd5, %rd33;
	ld.global.f64 	%fd10, [%rd34];
	add.f64 	%fd11, %fd9, %fd10;
	add.s64 	%rd35, %rd30, %rd20;
	shl.b64 	%rd36, %rd35, 3;
	add.s64 	%rd37, %rd5, %rd36;
	ld.global.f64 	%fd12, [%rd37+8];
	add.f64 	%fd13, %fd11, %fd12;
	sub.s64 	%rd38, %rd30, %rd20;
	shl.b64 	%rd39, %rd38, 3;
	add.s64 	%rd40, %rd5, %rd39;
	ld.global.f64 	%fd14, [%rd40+8];
	add.f64 	%fd15, %fd13, %fd14;
	mul.f64 	%fd16, %fd15, 0d3FD0000000000000;
	add.s64 	%rd41, %rd116, %rd31;
	st.global.f64 	[%rd41+8], %fd16;
	rem.s32 	%r100, %r128, %r17;
	div.s32 	%r101, %r128, %r18;
	mad.lo.s32 	%r102, %r46, %r101, %r46;
	cvt.s64.s32 	%rd42, %r102;
	cvt.s64.s32 	%rd43, %r100;
	add.s64 	%rd44, %rd43, %rd42;
	shl.b64 	%rd45, %rd44, 3;
	add.s64 	%rd46, %rd45, %rd5;
	ld.global.f64 	%fd17, [%rd46+16];
	add.s32 	%r103, %r102, %r100;
	mul.wide.s32 	%rd47, %r103, 8;
	add.s64 	%rd48, %rd5, %rd47;
	ld.global.f64 	%fd18, [%rd48];
	add.f64 	%fd19, %fd17, %fd18;
	add.s64 	%rd49, %rd44, %rd20;
	shl.b64 	%rd50, %rd49, 3;
	add.s64 	%rd51, %rd5, %rd50;
	ld.global.f64 	%fd20, [%rd51+8];
	add.f64 	%fd21, %fd19, %fd20;
	sub.s64 	%rd52, %rd44, %rd20;
	shl.b64 	%rd53, %rd52, 3;
	add.s64 	%rd54, %rd5, %rd53;
	ld.global.f64 	%fd22, [%rd54+8];
	add.f64 	%fd23, %fd21, %fd22;
	mul.f64 	%fd24, %fd23, 0d3FD0000000000000;
	add.s64 	%rd55, %rd116, %rd45;
	st.global.f64 	[%rd55+8], %fd24;
	rem.s32 	%r104, %r127, %r17;
	div.s32 	%r105, %r127, %r18;
	mad.lo.s32 	%r106, %r46, %r105, %r46;
	cvt.s64.s32 	%rd56, %r106;
	cvt.s64.s32 	%rd57, %r104;
	add.s64 	%rd58, %rd57, %rd56;
	shl.b64 	%rd59, %rd58, 3;
	add.s64 	%rd60, %rd59, %rd5;
	ld.global.f64 	%fd25, [%rd60+16];
	add.s32 	%r107, %r106, %r104;
	mul.wide.s32 	%rd61, %r107, 8;
	add.s64 	%rd62, %rd5, %rd61;
	ld.global.f64 	%fd26, [%rd62];
	add.f64 	%fd27, %fd25, %fd26;
	add.s64 	%rd63, %rd58, %rd20;
	shl.b64 	%rd64, %rd63, 3;
	add.s64 	%rd65, %rd5, %rd64;
	ld.global.f64 	%fd28, [%rd65+8];
	add.f64 	%fd29, %fd27, %fd28;
	sub.s64 	%rd66, %rd58, %rd20;
	shl.b64 	%rd67, %rd66, 3;
	add.s64 	%rd68, %rd5, %rd67;
	ld.global.f64 	%fd30, [%rd68+8];
	add.f64 	%fd31, %fd29, %fd30;
	mul.f64 	%fd32, %fd31, 0d3FD0000000000000;
	add.s64 	%rd69, %rd116, %rd59;
	st.global.f64 	[%rd69+8], %fd32;
	add.s32 	%r130, %r130, 4;
	add.s32 	%r129, %r129, %r24;
	add.s32 	%r128, %r128, %r24;
	add.s32 	%r127, %r127, %r24;
	add.s32 	%r126, %r126, %r24;
	setp.ne.s32 	%p6, %r130, 0;
	@%p6 bra 	$L__BB0_5;
$L__BB0_6:
	setp.eq.s32 	%p7, %r22, 0;
	@%p7 bra 	$L__BB0_10;
	setp.eq.s32 	%p8, %r22, 1;
	mad.lo.s32 	%r42, %r131, %r8, %r16;
	rem.s32 	%r108, %r42, %r17;
	div.s32 	%r109, %r42, %r18;
	mad.lo.s32 	%r110, %r46, %r109, %r46;
	cvt.s64.s32 	%rd70, %r110;
	cvt.s64.s32 	%rd71, %r108;
	add.s64 	%rd72, %rd71, %rd70;
	shl.b64 	%rd73, %rd72, 3;
	add.s64 	%rd74, %rd73, %rd5;
	ld.global.f64 	%fd33, [%rd74+16];
	add.s32 	%r111, %r110, %r108;
	mul.wide.s32 	%rd75, %r111, 8;
	add.s64 	%rd76, %rd5, %rd75;
	ld.global.f64 	%fd34, [%rd76];
	add.f64 	%fd35, %fd33, %fd34;
	cvt.s64.s32 	%rd7, %r46;
	add.s64 	%rd77, %rd72, %rd7;
	shl.b64 	%rd78, %rd77, 3;
	add.s64 	%rd79, %rd5, %rd78;
	ld.global.f64 	%fd36, [%rd79+8];
	add.f64 	%fd37, %fd35, %fd36;
	sub.s64 	%rd80, %rd72, %rd7;
	shl.b64 	%rd81, %rd80, 3;
	add.s64 	%rd82, %rd5, %rd81;
	ld.global.f64 	%fd38, [%rd82+8];
	add.f64 	%fd39, %fd37, %fd38;
	mul.f64 	%fd40, %fd39, 0d3FD0000000000000;
	add.s64 	%rd83, %rd116, %rd73;
	st.global.f64 	[%rd83+8], %fd40;
	@%p8 bra 	$L__BB0_10;
	setp.eq.s32 	%p9, %r22, 2;
	add.s32 	%r43, %r42, %r8;
	rem.s32 	%r112, %r43, %r17;
	div.s32 	%r113, %r43, %r18;
	mad.lo.s32 	%r114, %r46, %r113, %r46;
	cvt.s64.s32 	%rd84, %r114;
	cvt.s64.s32 	%rd85, %r112;
	add.s64 	%rd86, %rd85, %rd84;
	shl.b64 	%rd87, %rd86, 3;
	add.s64 	%rd88, %rd87, %rd5;
	ld.global.f64 	%fd41, [%rd88+16];
	add.s32 	%r115, %r114, %r112;
	mul.wide.s32 	%rd89, %r115, 8;
	add.s64 	%rd90, %rd5, %rd89;
	ld.global.f64 	%fd42, [%rd90];
	add.f64 	%fd43, %fd41, %fd42;
	add.s64 	%rd91, %rd86, %rd7;
	shl.b64 	%rd92, %rd91, 3;
	add.s64 	%rd93, %rd5, %rd92;
	ld.global.f64 	%fd44, [%rd93+8];
	add.f64 	%fd45, %fd43, %fd44;
	sub.s64 	%rd94, %rd86, %rd7;
	shl.b64 	%rd95, %rd94, 3;
	add.s64 	%rd96, %rd5, %rd95;
	ld.global.f64 	%fd46, [%rd96+8];
	add.f64 	%fd47, %fd45, %fd46;
	mul.f64 	%fd48, %fd47, 0d3FD0000000000000;
	add.s64 	%rd97, %rd116, %rd87;
	st.global.f64 	[%rd97+8], %fd48;
	@%p9 bra 	$L__BB0_10;
	add.s32 	%r116, %r43, %r8;
	rem.s32 	%r117, %r116, %r17;
	div.s32 	%r118, %r116, %r18;
	mad.lo.s32 	%r119, %r46, %r118, %r46;
	cvt.s64.s32 	%rd98, %r119;
	cvt.s64.s32 	%rd99, %r117;
	add.s64 	%rd100, %rd99, %rd98;
	shl.b64 	%rd101, %rd100, 3;
	add.s64 	%rd102, %rd101, %rd5;
	ld.global.f64 	%fd49, [%rd102+16];
	add.s32 	%r120, %r119, %r117;
	mul.wide.s32 	%rd103, %r120, 8;
	add.s64 	%rd104, %rd5, %rd103;
	ld.global.f64 	%fd50, [%rd104];
	add.f64 	%fd51, %fd49, %fd50;
	add.s64 	%rd105, %rd100, %rd7;
	shl.b64 	%rd106, %rd105, 3;
	add.s64 	%rd107, %rd5, %rd106;
	ld.global.f64 	%fd52, [%rd107+8];
	add.f64 	%fd53, %fd51, %fd52;
	sub.s64 	%rd108, %rd100, %rd7;
	shl.b64 	%rd109, %rd108, 3;
	add.s64 	%rd110, %rd5, %rd109;
	ld.global.f64 	%fd54, [%rd110+8];
	add.f64 	%fd55, %fd53, %fd54;
	mul.f64 	%fd56, %fd55, 0d3FD0000000000000;
	add.s64 	%rd111, %rd116, %rd101;
	st.global.f64 	[%rd111+8], %fd56;
$L__BB0_10:
	setp.ne.s64 	%p10, %rd1, 0;
	@%p10 bra 	$L__BB0_12;
	// begin inline asm
	trap;
	// end inline asm
$L__BB0_12:
	setp.ne.s32 	%p11, %r20, 0;
	barrier.sync 	0;
	@%p11 bra 	$L__BB0_15;
	// begin inline asm
	atom.add.release.gpu.u32 %r121,[%rd4],%r21;
	// end inline asm
$L__BB0_14:
	// begin inline asm
	ld.acquire.gpu.u32 %r123,[%rd4];
	// end inline asm
	xor.b32  	%r124, %r123, %r121;
	setp.gt.s32 	%p12, %r124, -1;
	@%p12 bra 	$L__BB0_14;
$L__BB0_15:
	barrier.sync 	0;
	setp.gt.u32 	%p13, %r125, 1;
	add.s32 	%r125, %r125, -1;
	mov.u64 	%rd115, %rd116;
	mov.u64 	%rd116, %rd5;
	@%p13 bra 	$L__BB0_2;
$L__BB0_16:
	ret;

}


// ===== COMPILED SASS (sm_100) =====

	.target	sm_100

	.elftype	@"ET_EXEC"


//--------------------- .note.nv.tkinfo           --------------------------
	.section	.note.nv.tkinfo,"",@"SHT_NOTE"
	.sectionflags	@"SHF_NOTE_NV_TKINFO"
	.tkinfo
        /*0018*/ 	.word	0x00000002
        /*0030*/ 	.string	""
        /*0030*/ 	.string	"ptxas"
        /*0030*/ 	.string	"Cuda compilation tools, release 13.0, V13.0.88"
        /*0030*/ 	.string	"Build cuda_13.0.r13.0/compiler.36424714_0"
        /*0030*/ 	.string	"-arch sm_100 -m 64 "



//--------------------- .note.nv.cuinfo           --------------------------
	.section	.note.nv.cuinfo,"",@"SHT_NOTE"
	.sectionflags	@"SHF_NOTE_NV_CUINFO"
        /*0018*/ 	.short	0x0002
        /*001a*/ 	.short	0x0064
        /*001c*/ 	.short	0x0082
	.zero		2


//--------------------- .nv.info                  --------------------------
	.section	.nv.info,"",@"SHT_CUDA_INFO"
	.align	4


	//----- nvinfo : EIATTR_REGCOUNT
	.align		4
        /*0000*/ 	.byte	0x04, 0x2f
        /*0002*/ 	.short	(.L_1 - .L_0)
	.align		4
.L_0:
        /*0004*/ 	.word	index@(_Z6jacobiPdS_iii)
        /*0008*/ 	.word	0x00000030


	//----- nvinfo : EIATTR_FRAME_SIZE
	.align		4
.L_1:
        /*000c*/ 	.byte	0x04, 0x11
        /*000e*/ 	.short	(.L_3 - .L_2)
	.align		4
.L_2:
        /*0010*/ 	.word	index@(_Z6jacobiPdS_iii)
        /*0014*/ 	.word	0x00000000


	//----- nvinfo : EIATTR_MIN_STACK_SIZE
	.align		4
.L_3:
        /*0018*/ 	.byte	0x04, 0x12
        /*001a*/ 	.short	(.L_5 - .L_4)
	.align		4
.L_4:
        /*001c*/ 	.word	index@(_Z6jacobiPdS_iii)
        /*0020*/ 	.word	0x00000000
.L_5:


//--------------------- .nv.compat                --------------------------
	.section	.nv.compat,"",@"SHT_CUDA_COMPAT_INFO"
	.align	4
        /*0000*/ 	.byte	0x02, 0x09, 0x00, 0x00, 0x02, 0x02, 0x01, 0x00, 0x02, 0x05, 0x05, 0x00, 0x03, 0x07, 0x01, 0x01
        /*0010*/ 	.byte	0x02, 0x03, 0x00, 0x00, 0x02, 0x06, 0x01, 0x00, 0x04, 0x0b, 0x08, 0x00, 0x01, 0x00, 0x00, 0x00
        /*0020*/ 	.byte	0x00, 0x00, 0x00, 0x00


//--------------------- .nv.info._Z6jacobiPdS_iii --------------------------
	.section	.nv.info._Z6jacobiPdS_iii,"",@"SHT_CUDA_INFO"
	.sectionflags	@""
	.align	4


	//----- nvinfo : EIATTR_CUDA_API_VERSION
	.align		4
        /*0000*/ 	.byte	0x04, 0x37
        /*0002*/ 	.short	(.L_7 - .L_6)
.L_6:
        /*0004*/ 	.word	0x00000082


	//----- nvinfo : EIATTR_KPARAM_INFO
	.align		4
.L_7:
        /*0008*/ 	.byte	0x04, 0x17
        /*000a*/ 	.short	(.L_9 - .L_8)
.L_8:
        /*000c*/ 	.word	0x00000000
        /*0010*/ 	.short	0x0004
        /*0012*/ 	.short	0x0018
        /*0014*/ 	.byte	0x00, 0xf0, 0x11, 0x00


	//----- nvinfo : EIATTR_KPARAM_INFO
	.align		4
.L_9:
        /*0018*/ 	.byte	0x04, 0x17
        /*001a*/ 	.short	(.L_11 - .L_10)
.L_10:
        /*001c*/ 	.word	0x00000000
        /*0020*/ 	.short	0x0003
        /*0022*/ 	.short	0x0014
        /*0024*/ 	.byte	0x00, 0xf0, 0x11, 0x00


	//----- nvinfo : EIATTR_KPARAM_INFO
	.align		4
.L_11:
        /*0028*/ 	.byte	0x04, 0x17
        /*002a*/ 	.short	(.L_13 - .L_12)
.L_12:
        /*002c*/ 	.word	0x00000000
        /*0030*/ 	.short	0x0002
        /*0032*/ 	.short	0x0010
        /*0034*/ 	.byte	0x00, 0xf0, 0x11, 0x00


	//----- nvinfo : EIATTR_KPARAM_INFO
	.align		4
.L_13:
        /*0038*/ 	.byte	0x04, 0x17
        /*003a*/ 	.short	(.L_15 - .L_14)
.L_14:
        /*003c*/ 	.word	0x00000000
        /*0040*/ 	.short	0x0001
        /*0042*/ 	.short	0x0008
        /*0044*/ 	.byte	0x00, 0xf5, 0x21, 0x00


	//----- nvinfo : EIATTR_KPARAM_INFO
	.align		4
.L_15:
        /*0048*/ 	.byte	0x04, 0x17
        /*004a*/ 	.short	(.L_17 - .L_16)
.L_16:
        /*004c*/ 	.word	0x00000000
        /*0050*/ 	.short	0x0000
        /*0052*/ 	.short	0x0000
        /*0054*/ 	.byte	0x00, 0xf5, 0x21, 0x00


	//----- nvinfo : EIATTR_SPARSE_MMA_MASK
	.align		4
.L_17:
        /*0058*/ 	.byte	0x03, 0x50
        /*005a*/ 	.short	0x0000


	//----- nvinfo : EIATTR_MAXREG_COUNT
	.align		4
        /*005c*/ 	.byte	0x03, 0x1b
        /*005e*/ 	.short	0x00ff


	//----- nvinfo : EIATTR_NUM_BARRIERS
	.align		4
        /*0060*/ 	.byte	0x02, 0x4c
        /*0062*/ 	.byte	0x01
	.zero		1


	//----- nvinfo : EIATTR_MERCURY_ISA_VERSION
	.align		4
        /*0064*/ 	.byte	0x03, 0x5f
        /*0066*/ 	.short	0x0101


	//----- nvinfo : EIATTR_INT_WARP_WIDE_INSTR_OFFSETS
	.align		4
        /*0068*/ 	.byte	0x04, 0x31
        /*006a*/ 	.short	(.L_19 - .L_18)


	//   ....[0]....
.L_18:
        /*006c*/ 	.word	0x00002490


	//   ....[1]....
        /*0070*/ 	.word	0x00002550


	//----- nvinfo : EIATTR_COOP_GROUP_MASK_REGIDS
	.align		4
.L_19:
        /*0074*/ 	.byte	0x04, 0x29
        /*0076*/ 	.short	(.L_21 - .L_20)


	//   ....[0]....
.L_20:
        /*0078*/ 	.word	0xffffffff


	//   ....[1]....
        /*007c*/ 	.word	0xffffffff


	//   ....[2]....
        /*0080*/ 	.word	0x05000010


	//   ....[3]....
        /*0084*/ 	.word	0x05000010


	//----- nvinfo : EIATTR_COOP_GROUP_INSTR_OFFSETS
	.align		4
.L_21:
        /*0088*/ 	.byte	0x04, 0x28
        /*008a*/ 	.short	(.L_23 - .L_22)


	//   ....[0]....
.L_22:
        /*008c*/ 	.word	0x00002450


	//   ....[1]....
        /*0090*/ 	.word	0x00002600


	//   ....[2]....
        /*0094*/ 	.word	0x00002710


	//   ....[3]....
        /*0098*/ 	.word	0x000027d0


	//----- nvinfo : EIATTR_VRC_CTA_INIT_COUNT
	.align		4
.L_23:
        /*009c*/ 	.byte	0x02, 0x4a
	.zero		1
	.zero		1


	//----- nvinfo : EIATTR_EXIT_INSTR_OFFSETS
	.align		4
        /*00a0*/ 	.byte	0x04, 0x1c
        /*00a2*/ 	.short	(.L_25 - .L_24)


	//   ....[0]....
.L_24:
        /*00a4*/ 	.word	0x00000300


	//   ....[1]....
        /*00a8*/ 	.word	0x00002680


	//----- nvinfo : EIATTR_CRS_STACK_SIZE
	.align		4
.L_25:
        /*00ac*/ 	.byte	0x04, 0x1e
        /*00ae*/ 	.short	(.L_27 - .L_26)
.L_26:
        /*00b0*/ 	.word	0x00000000


	//----- nvinfo : EIATTR_CBANK_PARAM_SIZE
	.align		4
.L_27:
        /*00b4*/ 	.byte	0x03, 0x19
        /*00b6*/ 	.short	0x001c


	//----- nvinfo : EIATTR_PARAM_CBANK
	.align		4
        /*00b8*/ 	.byte	0x04, 0x0a
        /*00ba*/ 	.short	(.L_29 - .L_28)
	.align		4
.L_28:
        /*00bc*/ 	.word	index@(.nv.constant0._Z6jacobiPdS_iii)
        /*00c0*/ 	.short	0x0380
        /*00c2*/ 	.short	0x001c


	//----- nvinfo : EIATTR_SW_WAR
	.align		4
.L_29:
        /*00c4*/ 	.byte	0x04, 0x36
        /*00c6*/ 	.short	(.L_31 - .L_30)
.L_30:
        /*00c8*/ 	.word	0x00000008
.L_31:


//--------------------- .nv.callgraph             --------------------------
	.section	.nv.callgraph,"",@"SHT_CUDA_CALLGRAPH"
	.align	4
	.sectionentsize	8
	.align		4
        /*0000*/ 	.word	0x00000000
	.align		4
        /*0004*/ 	.word	0xffffffff
	.align		4
        /*0008*/ 	.word	0x00000000
	.align		4
        /*000c*/ 	.word	0xfffffffe
	.align		4
        /*0010*/ 	.word	0x00000000
	.align		4
        /*0014*/ 	.word	0xfffffffd
	.align		4
        /*0018*/ 	.word	0x00000000
	.align		4
        /*001c*/ 	.word	0xfffffffc


//--------------------- .text._Z6jacobiPdS_iii    --------------------------
	.section	.text._Z6jacobiPdS_iii,"ax",@progbits
	.align	128
        .global         _Z6jacobiPdS_iii
        .type           _Z6jacobiPdS_iii,@function
        .size           _Z6jacobiPdS_iii,(.L_x_20 - _Z6jacobiPdS_iii)
        .other          _Z6jacobiPdS_iii,@"STO_CUDA_ENTRY STV_DEFAULT"
_Z6jacobiPdS_iii:
.text._Z6jacobiPdS_iii:
[----:B------:R-:W-:Y:S01]  /*0000*/  LDC R1, c[0x0][0x37c] ;  /* 0x0000df00ff017b82 */ /* 0x000fe20000000800 */
[----:B------:R-:W0:Y:S07]  /*0010*/  LDCU UR21, c[0x0][0x370] ;  /* 0x00006e00ff1577ac */ /* 0x000e2e0008000800 */
[----:B------:R-:W-:Y:S01]  /*0020*/  S2UR UR15, SR_CTAID.Y ;  /* 0x00000000000f79c3 */ /* 0x000fe20000002600 */
[----:B------:R-:W1:Y:S01]  /*0030*/  S2R R8, SR_TID.Y ;  /* 0x0000000000087919 */ /* 0x000e620000002200 */
[----:B------:R-:W2:Y:S01]  /*0040*/  LDCU UR22, c[0x0][0x374] ;  /* 0x00006e80ff1677ac */ /* 0x000ea20008000800 */
[----:B------:R-:W2:Y:S05]  /*0050*/  LDCU UR12, c[0x0][0x378] ;  /* 0x00006f00ff0c77ac */ /* 0x000eaa0008000800 */
[----:B------:R-:W3:Y:S01]  /*0060*/  S2UR UR16, SR_CTAID.Z ;  /* 0x00000000001079c3 */ /* 0x000ee20000002700 */
[----:B------:R-:W4:Y:S01]  /*0070*/  LDCU UR23, c[0x0][0x360] ;  /* 0x00006c00ff1777ac */ /* 0x000f220008000800 */
[----:B------:R-:W4:Y:S06]  /*0080*/  LDCU UR24, c[0x0][0x364] ;  /* 0x00006c80ff1877ac */ /* 0x000f2c0008000800 */
[----:B------:R-:W5:Y:S01]  /*0090*/  S2UR UR14, SR_CTAID.X ;  /* 0x00000000000e79c3 */ /* 0x000f620000002500 */
[----:B------:R-:W1:Y:S01]  /*00a0*/  LDCU UR13, c[0x0][0x368] ;  /* 0x00006d00ff0d77ac */ /* 0x000e620008000800 */
[----:B------:R-:W5:Y:S01]  /*00b0*/  LDCU.64 UR8, c[0x0][0x390] ;  /* 0x00007200ff0877ac */ /* 0x000f620008000a00 */
[----:B--2---:R-:W-:-:S04]  /*00c0*/  UIMAD UR4, UR22, UR12, URZ ;  /* 0x0000000c160472a4 */ /* 0x004fc8000f8e02ff */
[----:B0-----:R-:W-:Y:S02]  /*00d0*/  UIMAD UR4, UR4, UR21, URZ ;  /* 0x00000015040472a4 */ /* 0x001fe4000f8e02ff */
[----:B----4-:R-:W-:Y:S02]  /*00e0*/  UIMAD UR5, UR23, UR24, URZ ;  /* 0x00000018170572a4 */ /* 0x010fe4000f8e02ff */
[----:B---3--:R-:W-:Y:S02]  /*00f0*/  UIMAD UR6, UR22, UR16, UR15 ;  /* 0x00000010160672a4 */ /* 0x008fe4000f8e020f */
[----:B-1----:R-:W-:Y:S02]  /*0100*/  UIMAD UR5, UR5, UR13, URZ ;  /* 0x0000000d050572a4 */ /* 0x002fe4000f8e02ff */
[----:B-----5:R-:W-:Y:S02]  /*0110*/  UIMAD UR6, UR6, UR21, UR14 ;  /* 0x00000015060672a4 */ /* 0x020fe4000f8e020e */
[----:B------:R-:W-:-:S02]  /*0120*/  UIMAD UR18, UR4, UR5, URZ ;  /* 0x00000005041272a4 */ /* 0x000fc4000f8e02ff */
[----:B------:R-:W-:Y:S02]  /*0130*/  UIADD3 UR7, UPT, UPT, UR8, -0x2, URZ ;  /* 0xfffffffe08077890 */ /* 0x000fe4000fffe0ff */
[----:B------:R-:W-:Y:S02]  /*0140*/  UIADD3 UR8, UPT, UPT, UR9, -0x2, URZ ;  /* 0xfffffffe09087890 */ /* 0x000fe4000fffe0ff */
[----:B------:R-:W-:Y:S02]  /*0150*/  IABS R5, UR18 ;  /* 0x0000001200057c13 */ /* 0x000fe40008000000 */
[----:B------:R-:W-:Y:S02]  /*0160*/  UIMAD UR9, UR7, UR8, URZ ;  /* 0x00000008070972a4 */ /* 0x000fe4000f8e02ff */
[----:B------:R-:W0:Y:S02]  /*0170*/  I2F.RP R0, R5 ;  /* 0x0000000500007306 */ /* 0x000e240000209400 */
[----:B------:R-:W-:-:S02]  /*0180*/  ULOP3.LUT UR10, UR9, UR18, URZ, 0x3c, !UPT ;  /* 0x00000012090a7292 */ /* 0x000fc4000f8e3cff */
[----:B------:R-:W-:-:S05]  /*0190*/  IMAD.U32 R4, RZ, RZ, UR9 ;  /* 0x00000009ff047e24 */ /* 0x000fca000f8e00ff */
[----:B------:R-:W-:Y:S01]  /*01a0*/  IABS R9, R4 ;  /* 0x0000000400097213 */ /* 0x000fe20000000000 */
[----:B0-----:R-:W0:Y:S02]  /*01b0*/  MUFU.RCP R0, R0 ;  /* 0x0000000000007308 */ /* 0x001e240000001000 */
[----:B0-----:R-:W-:Y:S01]  /*01c0*/  VIADD R2, R0, 0xffffffe ;  /* 0x0ffffffe00027836 */ /* 0x001fe20000000000 */
[----:B------:R-:W-:-:S05]  /*01d0*/  IABS R0, UR18 ;  /* 0x0000001200007c13 */ /* 0x000fca0008000000 */
[----:B------:R0:W1:Y:S01]  /*01e0*/  F2I.FTZ.U32.TRUNC.NTZ R3, R2 ;  /* 0x0000000200037305 */ /* 0x000062000021f000 */
[----:B------:R-:W-:Y:S02]  /*01f0*/  IMAD.MOV R0, RZ, RZ, -R0 ;  /* 0x000000ffff007224 */ /* 0x000fe400078e0a00 */
[----:B0-----:R-:W-:Y:S02]  /*0200*/  IMAD.MOV.U32 R2, RZ, RZ, RZ ;  /* 0x000000ffff027224 */ /* 0x001fe400078e00ff */
[----:B-1----:R-:W-:-:S04]  /*0210*/  IMAD.MOV R6, RZ, RZ, -R3 ;  /* 0x000000ffff067224 */ /* 0x002fc800078e0a03 */
[----:B------:R-:W-:-:S04]  /*0220*/  IMAD R7, R6, R5, RZ ;  /* 0x0000000506077224 */ /* 0x000fc800078e02ff */
[----:B------:R-:W-:Y:S02]  /*0230*/  IMAD.HI.U32 R2, R3, R7, R2 ;  /* 0x0000000703027227 */ /* 0x000fe400078e0002 */
[----:B------:R-:W0:Y:S01]  /*0240*/  LDC R3, c[0x0][0x398] ;  /* 0x0000e600ff037b82 */ /* 0x000e220000000800 */
[----:B------:R-:W1:Y:S03]  /*0250*/  S2R R7, SR_TID.X ;  /* 0x0000000000077919 */ /* 0x000e660000002100 */
[----:B------:R-:W-:-:S04]  /*0260*/  IMAD.HI.U32 R2, R2, R9, RZ ;  /* 0x0000000902027227 */ /* 0x000fc800078e00ff */
[----:B------:R-:W-:-:S05]  /*0270*/  IMAD R0, R2, R0, R9 ;  /* 0x0000000002007224 */ /* 0x000fca00078e0209 */
[----:B------:R-:W-:-:S13]  /*0280*/  ISETP.GT.U32.AND P1, PT, R5, R0, PT ;  /* 0x000000000500720c */ /* 0x000fda0003f24070 */
[----:B------:R-:W-:Y:S02]  /*0290*/  @!P1 IMAD.IADD R0, R0, 0x1, -R5 ;  /* 0x0000000100009824 */ /* 0x000fe400078e0a05 */
[----:B------:R-:W-:Y:S01]  /*02a0*/  @!P1 VIADD R2, R2, 0x1 ;  /* 0x0000000102029836 */ /* 0x000fe20000000000 */
[----:B0-----:R-:W-:Y:S02]  /*02b0*/  ISETP.GE.AND P1, PT, R3, 0x1, PT ;  /* 0x000000010300780c */ /* 0x001fe40003f26270 */
[----:B------:R-:W-:Y:S02]  /*02c0*/  ISETP.GE.U32.AND P0, PT, R0, R5, PT ;  /* 0x000000050000720c */ /* 0x000fe40003f06070 */
[----:B------:R-:W0:Y:S11]  /*02d0*/  S2R R5, SR_TID.Z ;  /* 0x0000000000057919 */ /* 0x000e360000002300 */
[----:B------:R-:W-:-:S05]  /*02e0*/  @P0 VIADD R2, R2, 0x1 ;  /* 0x0000000102020836 */ /* 0x000fca0000000000 */
[----:B------:R-:W-:Y:S01]  /*02f0*/  R2UR UR19, R2 ;  /* 0x00000000021372ca */ /* 0x000fe200000e0000 */
[----:B-1----:R-:W-:-:S14]  /*0300*/  @!P1 EXIT ;  /* 0x000000000000994d */ /* 0x002fdc0003800000 */
[----:B------:R-:W-:Y:S01]  /*0310*/  ISETP.LE.AND P0, PT, RZ, UR10, PT ;  /* 0x0000000aff007c0c */ /* 0x000fe2000bf03270 */
[----:B------:R-:W1:Y:S01]  /*0320*/  LDC R6, c[0x0][0x368] ;  /* 0x0000da00ff067b82 */ /* 0x000e620000000800 */
[----:B------:R-:W-:Y:S01]  /*0330*/  UISETP.NE.AND UP0, UPT, UR18, URZ, UPT ;  /* 0x000000ff1200728c */ /* 0x000fe2000bf05270 */
[----:B------:R-:W-:Y:S01]  /*0340*/  IMAD.U32 R3, RZ, RZ, UR6 ;  /* 0x00000006ff037e24 */ /* 0x000fe2000f8e00ff */
[----:B------:R-:W-:Y:S01]  /*0350*/  UIADD3 UR10, UPT, UPT, UR12, UR16, URZ ;  /* 0x000000100c0a7290 */ /* 0x000fe2000fffe0ff */
[--C-:B------:R-:W-:Y:S01]  /*0360*/  IMAD.IADD R2, R7, 0x1, R8.reuse ;  /* 0x0000000107027824 */ /* 0x100fe200078e0208 */
[----:B------:R-:W-:Y:S02]  /*0370*/  ULEA UR11, UR12, UR16, 0x1 ;  /* 0x000000100c0b7291 */ /* 0x000fe4000f8e08ff */
[----:B------:R-:W-:Y:S01]  /*0380*/  UIMAD UR12, UR12, 0x3, UR16 ;  /* 0x000000030c0c78a4 */ /* 0x000fe2000f8e0210 */
[----:B------:R-:W2:Y:S01]  /*0390*/  LDC R10, c[0x0][0x378] ;  /* 0x0000de00ff0a7b82 */ /* 0x000ea20000000800 */
[----:B------:R-:W-:Y:S01]  /*03a0*/  UIMAD UR10, UR10, UR22, UR15 ;  /* 0x000000160a0a72a4 */ /* 0x000fe2000f8e020f */
[----:B0-----:R-:W-:Y:S01]  /*03b0*/  LOP3.LUT P1, RZ, R2, R5, RZ, 0xfc, !PT ;  /* 0x0000000502ff7212 */ /* 0x001fe2000782fcff */
[----:B------:R-:W-:Y:S01]  /*03c0*/  UIMAD UR11, UR11, UR22, UR15 ;  /* 0x000000160b0b72a4 */ /* 0x000fe2000f8e020f */
[----:B------:R-:W-:Y:S01]  /*03d0*/  @!P0 IMAD R0, RZ, RZ, -UR19 ;  /* 0x80000013ff008e24 */ /* 0x000fe2000f8e02ff */
[----:B------:R-:W-:Y:S01]  /*03e0*/  UIMAD UR12, UR12, UR22, UR15 ;  /* 0x000000160c0c72a4 */ /* 0x000fe2000f8e020f */
[----:B------:R-:W0:Y:S03]  /*03f0*/  LDCU UR26, c[0x0][0x398] ;  /* 0x00007300ff1a77ac */ /* 0x000e260008000800 */
[----:B------:R-:W-:Y:S01]  /*0400*/  @!P0 R2UR UR19, R0 ;  /* 0x00000000001382ca */ /* 0x000fe200000e0000 */
[----:B------:R-:W-:Y:S01]  /*0410*/  IMAD R0, R5, UR24, R8 ;  /* 0x0000001805007c24 */ /* 0x000fe2000f8e0208 */
[----:B------:R-:W3:Y:S03]  /*0420*/  LDCU.64 UR28, c[0x0][0x380] ;  /* 0x00007000ff1c77ac */ /* 0x000ee60008000a00 */
[----:B------:R-:W-:Y:S01]  /*0430*/  IMAD R0, R0, UR23, R7 ;  /* 0x0000001700007c24 */ /* 0x000fe2000f8e0207 */
[----:B------:R-:W4:Y:S03]  /*0440*/  LDCU.64 UR30, c[0x0][0x388] ;  /* 0x00007100ff1e77ac */ /* 0x000f260008000a00 */
[----:B------:R-:W-:Y:S01]  /*0450*/  IMAD R0, R3, UR5, R0 ;  /* 0x0000000503007c24 */ /* 0x000fe2000f8e0200 */
[----:B------:R-:W-:Y:S01]  /*0460*/  @!UP0 ULOP3.LUT UR19, URZ, UR18, URZ, 0x33, !UPT ;  /* 0x00000012ff138292 */ /* 0x000fe2000f8e33ff */
[----:B-1----:R-:W-:Y:S01]  /*0470*/  IMAD R3, R6, UR6, R5 ;  /* 0x0000000606037c24 */ /* 0x002fe2000f8e0205 */
[----:B------:R-:W-:-:S02]  /*0480*/  UIMAD UR5, UR24, UR13, URZ ;  /* 0x0000000d180572a4 */ /* 0x000fc4000f8e02ff */
[----:B------:R-:W-:Y:S02]  /*0490*/  UIADD3 UR6, UPT, UPT, -UR19, URZ, URZ ;  /* 0x000000ff13067290 */ /* 0x000fe4000fffe1ff */
[----:B------:R-:W-:Y:S01]  /*04a0*/  UIMAD UR10, UR10, UR21, UR14 ;  /* 0x000000150a0a72a4 */ /* 0x000fe2000f8e020e */
[----:B0-----:R-:W-:Y:S01]  /*04b0*/  IMAD.U32 R11, RZ, RZ, UR26 ;  /* 0x0000001aff0b7e24 */ /* 0x001fe2000f8e00ff */
[----:B------:R-:W-:Y:S02]  /*04c0*/  UIMAD UR9, UR18, UR6, UR9 ;  /* 0x00000006120972a4 */ /* 0x000fe4000f8e0209 */
[----:B------:R-:W-:Y:S02]  /*04d0*/  UIMAD UR11, UR11, UR21, UR14 ;  /* 0x000000150b0b72a4 */ /* 0x000fe4000f8e020e */
[----:B------:R-:W-:Y:S01]  /*04e0*/  UIMAD UR12, UR12, UR21, UR14 ;  /* 0x000000150c0c72a4 */ /* 0x000fe2000f8e020e */
[--C-:B------:R-:W-:Y:S01]  /*04f0*/  IMAD R2, R6, UR10, R5.reuse ;  /* 0x0000000a06027c24 */ /* 0x100fe2000f8e0205 */
[----:B------:R-:W-:Y:S01]  /*0500*/  ISETP.LT.AND P0, PT, R0, UR9, PT ;  /* 0x0000000900007c0c */ /* 0x000fe2000bf01270 */
[----:B------:R-:W-:Y:S01]  /*0510*/  UIMAD UR5, UR5, UR23, URZ ;  /* 0x00000017050572a4 */ /* 0x000fe2000f8e02ff */
[C-C-:B------:R-:W-:Y:S01]  /*0520*/  IMAD R4, R6.reuse, UR11, R5.reuse ;  /* 0x0000000b06047c24 */ /* 0x140fe2000f8e0205 */
[----:B------:R-:W-:Y:S01]  /*0530*/  UIADD3 UR6, UPT, UPT, UR19, 0x1, URZ ;  /* 0x0000000113067890 */ /* 0x000fe2000fffe0ff */
[----:B------:R-:W-:Y:S01]  /*0540*/  IMAD R5, R6, UR12, R5 ;  /* 0x0000000c06057c24 */ /* 0x000fe2000f8e0205 */
[----:B------:R-:W-:Y:S01]  /*0550*/  UIADD3 UR20, UPT, UPT, UR14, UR15, URZ ;  /* 0x0000000f0e147290 */ /* 0x000fe2000fffe0ff */
[--C-:B------:R-:W-:Y:S01]  /*0560*/  IMAD R6, R3, UR24, R8.reuse ;  /* 0x0000001803067c24 */ /* 0x100fe2000f8e0208 */
[----:B------:R-:W-:Y:S01]  /*0570*/  UIADD3 UR25, UPT, UPT, -UR16, URZ, URZ ;  /* 0x000000ff10197290 */ /* 0x000fe2000fffe1ff */
[----:B--2---:R-:W-:Y:S01]  /*0580*/  IMAD R10, R10, UR5, RZ ;  /* 0x000000050a0a7c24 */ /* 0x004fe2000f8e02ff */
[----:B------:R-:W-:Y:S01]  /*0590*/  UIADD3 UR4, UPT, UPT, -UR4, -0x7fffffff, URZ ;  /* 0x8000000104047890 */ /* 0x000fe2000fffe1ff */
[--C-:B------:R-:W-:Y:S01]  /*05a0*/  IMAD R3, R2, UR24, R8.reuse ;  /* 0x0000001802037c24 */ /* 0x100fe2000f8e0208 */
[----:B------:R-:W-:Y:S01]  /*05b0*/  UISETP.NE.AND UP0, UPT, UR20, UR25, UPT ;  /* 0x000000191400728c */ /* 0x000fe2000bf05270 */
[--C-:B------:R-:W-:Y:S01]  /*05c0*/  IMAD R4, R4, UR24, R8.reuse ;  /* 0x0000001804047c24 */ /* 0x100fe2000f8e0208 */
[----:B------:R-:W0:Y:S01]  /*05d0*/  LDCU.64 UR16, c[0x0][0x358] ;  /* 0x00006b00ff1077ac */ /* 0x000e220008000a00 */
[----:B------:R-:W-:-:S02]  /*05e0*/  IMAD R5, R5, UR24, R8 ;  /* 0x0000001805057c24 */ /* 0x000fc4000f8e0208 */
[----:B------:R-:W-:Y:S01]  /*05f0*/  IMAD.U32 R8, RZ, RZ, UR6 ;  /* 0x00000006ff087e24 */ /* 0x000fe2000f8e00ff */
[----:B------:R-:W-:Y:S01]  /*0600*/  @!P0 IADD3 R8, PT, PT, RZ, UR19, RZ ;  /* 0x00000013ff088c10 */ /* 0x000fe2000fffe0ff */
[----:B------:R-:W-:Y:S01]  /*0610*/  IMAD R12, R10, UR22, RZ ;  /* 0x000000160a0c7c24 */ /* 0x000fe2000f8e02ff */
[----:B------:R-:W1:Y:S01]  /*0620*/  LDCU UR11, c[0x0][0x390] ;  /* 0x00007200ff0b77ac */ /* 0x000e620008000800 */
[--C-:B------:R-:W-:Y:S01]  /*0630*/  IMAD R2, R6, UR23, R7.reuse ;  /* 0x0000001706027c24 */ /* 0x100fe2000f8e0207 */
[----:B------:R-:W-:Y:S01]  /*0640*/  LOP3.LUT R13, R8, 0x3, RZ, 0xc0, !PT ;  /* 0x00000003080d7812 */ /* 0x000fe200078ec0ff */
[--C-:B------:R-:W-:Y:S01]  /*0650*/  IMAD R3, R3, UR23, R7.reuse ;  /* 0x0000001703037c24 */ /* 0x100fe2000f8e0207 */
[----:B------:R-:W-:Y:S01]  /*0660*/  USEL UR6, UR4, 0x1, !UP0 ;  /* 0x0000000104067887 */ /* 0x000fe2000c000000 */
[--C-:B------:R-:W-:Y:S02]  /*0670*/  IMAD R4, R4, UR23, R7.reuse ;  /* 0x0000001704047c24 */ /* 0x100fe4000f8e0207 */
[----:B------:R-:W-:-:S02]  /*0680*/  IMAD R5, R5, UR23, R7 ;  /* 0x0000001705057c24 */ /* 0x000fc4000f8e0207 */
[----:B---3--:R-:W-:Y:S02]  /*0690*/  IMAD.U32 R6, RZ, RZ, UR28 ;  /* 0x0000001cff067e24 */ /* 0x008fe4000f8e00ff */
[----:B------:R-:W-:Y:S02]  /*06a0*/  IMAD.U32 R7, RZ, RZ, UR29 ;  /* 0x0000001dff077e24 */ /* 0x000fe4000f8e00ff */
[----:B----4-:R-:W-:Y:S02]  /*06b0*/  IMAD.U32 R9, RZ, RZ, UR30 ;  /* 0x0000001eff097e24 */ /* 0x010fe4000f8e00ff */
[----:B------:R-:W-:Y:S02]  /*06c0*/  IMAD.U32 R10, RZ, RZ, UR31 ;  /* 0x0000001fff0a7e24 */ /* 0x000fe4000f8e00ff */
[----:B0-----:R-:W-:-:S07]  /*06d0*/  IMAD R12, R12, UR21, RZ ;  /* 0x000000150c0c7c24 */ /* 0x001fce000f8e02ff */
.L_x_12:
[----:B------:R-:W-:Y:S01]  /*06e0*/  ISETP.GE.AND P0, PT, R8, 0x1, PT ;  /* 0x000000010800780c */ /* 0x000fe20003f06270 */
[----:B------:R-:W-:Y:S01]  /*06f0*/  BSSY.RECONVERGENT B0, `(.L_x_0) ;  /* 0x00001ca000007945 */ /* 0x000fe20003800200 */
[----:B------:R-:W-:Y:S02]  /*0700*/  IMAD.MOV.U32 R14, RZ, RZ, R6 ;  /* 0x000000ffff0e7224 */ /* 0x000fe400078e0006 */
[----:B------:R-:W-:-:S09]  /*0710*/  IMAD.MOV.U32 R15, RZ, RZ, R7 ;  /* 0x000000ffff0f7224 */ /* 0x000fd200078e0007 */
[----:B0-234-:R-:W-:Y:S05]  /*0720*/  @!P0 BRA `(.L_x_1) ;  /* 0x0000001c00188947 */ /* 0x01dfea0003800000 */
[----:B------:R-:W-:Y:S01]  /*0730*/  VIADD R16, R8, 0xffffffff ;  /* 0xffffffff08107836 */ /* 0x000fe20000000000 */
[----:B------:R-:W-:Y:S01]  /*0740*/  BSSY.RECONVERGENT B1, `(.L_x_2) ;  /* 0x0000108000017945 */ /* 0x000fe20003800200 */
[----:B------:R-:W-:-:S03]  /*0750*/  IMAD.MOV.U32 R21, RZ, RZ, RZ ;  /* 0x000000ffff157224 */ /* 0x000fc600078e00ff */
[----:B------:R-:W-:-:S13]  /*0760*/  ISETP.GE.U32.AND P0, PT, R16, 0x3, PT ;  /* 0x000000031000780c */ /* 0x000fda0003f06070 */
[----:B------:R-:W-:Y:S05]  /*0770*/  @!P0 BRA `(.L_x_3) ;  /* 0x0000001000108947 */ /* 0x000fea0003800000 */
[----:B------:R-:W-:Y:S01]  /*0780*/  IABS R16, UR7 ;  /* 0x0000000700107c13 */ /* 0x000fe20008000000 */
[----:B------:R-:W-:Y:S01]  /*0790*/  BSSY.RECONVERGENT B2, `(.L_x_4) ;  /* 0x0000101000027945 */ /* 0x000fe20003800200 */
[----:B------:R-:W-:Y:S01]  /*07a0*/  LOP3.LUT R28, R8, 0x7ffffffc, RZ, 0xc0, !PT ;  /* 0x7ffffffc081c7812 */ /* 0x000fe200078ec0ff */
[----:B------:R-:W-:Y:S01]  /*07b0*/  IMAD.MOV.U32 R19, RZ, RZ, R2 ;  /* 0x000000ffff137224 */ /* 0x000fe200078e0002 */
[----:B------:R-:W0:Y:S01]  /*07c0*/  I2F.RP R17, R16 ;  /* 0x0000001000117306 */ /* 0x000e220000209400 */
[----:B------:R-:W-:Y:S01]  /*07d0*/  IMAD.MOV.U32 R29, RZ, RZ, R5 ;  /* 0x000000ffff1d7224 */ /* 0x000fe200078e0005 */
[----:B------:R-:W-:Y:S01]  /*07e0*/  IADD3 R28, PT, PT, -R28, RZ, RZ ;  /* 0x000000ff1c1c7210 */ /* 0x000fe20007ffe1ff */
[----:B------:R-:W-:-:S05]  /*07f0*/  IMAD.MOV.U32 R31, RZ, RZ, R4 ;  /* 0x000000ffff1f7224 */ /* 0x000fca00078e0004 */
[----:B0-----:R-:W0:Y:S02]  /*0800*/  MUFU.RCP R17, R17 ;  /* 0x0000001100117308 */ /* 0x001e240000001000 */
[----:B0-----:R-:W-:Y:S02]  /*0810*/  VIADD R20, R17, 0xffffffe ;  /* 0x0ffffffe11147836 */ /* 0x001fe40000000000 */
[----:B------:R-:W-:-:S04]  /*0820*/  IMAD.MOV.U32 R17, RZ, RZ, R3 ;  /* 0x000000ffff117224 */ /* 0x000fc800078e0003 */
[----:B------:R0:W2:Y:S02]  /*0830*/  F2I.FTZ.U32.TRUNC.NTZ R21, R20 ;  /* 0x0000001400157305 */ /* 0x0000a4000021f000 */
[----:B0-----:R-:W-:Y:S02]  /*0840*/  IMAD.MOV.U32 R20, RZ, RZ, RZ ;  /* 0x000000ffff147224 */ /* 0x001fe400078e00ff */
[----:B--2---:R-:W-:-:S04]  /*0850*/  IMAD.MOV R23, RZ, RZ, -R21 ;  /* 0x000000ffff177224 */ /* 0x004fc800078e0a15 */
[----:B------:R-:W-:-:S04]  /*0860*/  IMAD R23, R23, R16, RZ ;  /* 0x0000001017177224 */ /* 0x000fc800078e02ff */
[----:B------:R-:W-:-:S07]  /*0870*/  IMAD.HI.U32 R18, R21, R23, R20 ;  /* 0x0000001715127227 */ /* 0x000fce00078e0014 */
.L_x_5:
[----:B------:R-:W-:Y:S01]  /*0880*/  IABS R20, UR8 ;  /* 0x0000000800147c13 */ /* 0x000fe20008000000 */
[----:B------:R-:W-:Y:S01]  /*0890*/  UMOV UR4, URZ ;  /* 0x000000ff00047c82 */ /* 0x000fe20008000000 */
[----:B0-----:R-:W-:Y:S02]  /*08a0*/  IABS R23, UR8 ;  /* 0x0000000800177c13 */ /* 0x001fe40008000000 */
[----:B------:R-:W-:Y:S02]  /*08b0*/  R2UR UR10, R20 ;  /* 0x00000000140a72ca */ /* 0x000fe400000e0000 */
[----:B------:R-:W-:Y:S01]  /*08c0*/  IABS R22, UR7 ;  /* 0x0000000700167c13 */ /* 0x000fe20008000000 */
[----:B------:R-:W-:Y:S01]  /*08d0*/  IMAD.MOV R32, RZ, RZ, -R23 ;  /* 0x000000ffff207224 */ /* 0x000fe200078e0a17 */
[----:B------:R-:W-:Y:S02]  /*08e0*/  IABS R34, UR7 ;  /* 0x0000000700227c13 */ /* 0x000fe40008000000 */
[----:B------:R-:W-:Y:S01]  /*08f0*/  ISETP.GE.AND P5, PT, R19, RZ, PT ;  /* 0x000000ff1300720c */ /* 0x000fe20003fa6270 */
[----:B------:R-:W-:Y:S01]  /*0900*/  IMAD.MOV R37, RZ, RZ, -R22 ;  /* 0x000000ffff257224 */ /* 0x000fe200078e0a16 */
[----:B------:R-:W-:-:S02]  /*0910*/  LOP3.LUT R35, RZ, UR8, RZ, 0x33, !PT ;  /* 0x00000008ff237c12 */ /* 0x000fc4000f8e33ff */
[----:B------:R-:W-:-:S03]  /*0920*/  LOP3.LUT R33, RZ, UR7, RZ, 0x33, !PT ;  /* 0x00000007ff217c12 */ /* 0x000fc6000f8e33ff */
[----:B------:R-:W0:Y:S08]  /*0930*/  I2F.RP R20, UR10 ;  /* 0x0000000a00147d06 */ /* 0x000e300008209400 */
[----:B0-----:R-:W0:Y:S02]  /*0940*/  MUFU.RCP R20, R20 ;  /* 0x0000001400147308 */ /* 0x001e240000001000 */
[----:B0-----:R-:W-:-:S06]  /*0950*/  VIADD R21, R20, 0xffffffe ;  /* 0x0ffffffe14157836 */ /* 0x001fcc0000000000 */
[----:B------:R-:W0:Y:S02]  /*0960*/  F2I.FTZ.U32.TRUNC.NTZ R21, R21 ;  /* 0x0000001500157305 */ /* 0x000e24000021f000 */
[----:B0-----:R-:W-:Y:S02]  /*0970*/  R2UR UR5, R21 ;  /* 0x00000000150572ca */ /* 0x001fe400000e0000 */
[----:B------:R-:W-:-:S05]  /*0980*/  IABS R21, R19 ;  /* 0x0000001300157213 */ /* 0x000fca0000000000 */
[----:B------:R-:W-:-:S06]  /*0990*/  IMAD.HI.U32 R18, R18, R21, RZ ;  /* 0x0000001512127227 */ /* 0x000fcc00078e00ff */
[----:B------:R-:W-:-:S04]  /*09a0*/  UIADD3 UR9, UPT, UPT, URZ, -UR5, URZ ;  /* 0x80000005ff097290 */ /* 0x000fc8000fffe0ff */
[----:B------:R-:W-:-:S04]  /*09b0*/  UIMAD UR9, UR9, UR10, URZ ;  /* 0x0000000a090972a4 */ /* 0x000fc8000f8e02ff */
[----:B------:R-:W-:Y:S02]  /*09c0*/  UIMAD.WIDE.U32 UR4, UR5, UR9, UR4 ;  /* 0x00000009050472a5 */ /* 0x000fe4000f8e0004 */
[----:B-1----:R-:W-:-:S04]  /*09d0*/  USHF.R.S32.HI UR4, URZ, 0x1f, UR11 ;  /* 0x0000001fff047899 */ /* 0x002fc8000801140b */
[----:B------:R-:W-:-:S04]  /*09e0*/  IMAD.HI.U32 R23, R21, UR5, RZ ;  /* 0x0000000515177c27 */ /* 0x000fc8000f8e00ff */
[--C-:B------:R-:W-:Y:S02]  /*09f0*/  IMAD R20, R23, R32, R21.reuse ;  /* 0x0000002017147224 */ /* 0x100fe400078e0215 */
[----:B------:R-:W-:-:S03]  /*0a00*/  IMAD R21, R18, R37, R21 ;  /* 0x0000002512157224 */ /* 0x000fc600078e0215 */
[----:B------:R-:W-:Y:S02]  /*0a10*/  ISETP.LT.U32.AND P2, PT, R20, UR10, PT ;  /* 0x0000000a14007c0c */ /* 0x000fe4000bf41070 */
[----:B------:R-:W-:-:S11]  /*0a20*/  ISETP.GT.U32.AND P0, PT, R16, R21, PT ;  /* 0x000000151000720c */ /* 0x000fd60003f04070 */
[----:B------:R-:W-:Y:S02]  /*0a30*/  @!P2 VIADD R20, R20, -UR10 ;  /* 0x8000000a1414ac36 */ /* 0x000fe40008000000 */
[----:B------:R-:W-:Y:S02]  /*0a40*/  @!P0 IMAD.IADD R21, R21, 0x1, -R34 ;  /* 0x0000000115158824 */ /* 0x000fe400078e0a22 */
[----:B------:R-:W-:Y:S01]  /*0a50*/  @!P2 VIADD R23, R23, 0x1 ;  /* 0x000000011717a836 */ /* 0x000fe20000000000 */
[----:B------:R-:W-:Y:S02]  /*0a60*/  ISETP.GE.U32.AND P0, PT, R20, UR10, PT ;  /* 0x0000000a14007c0c */ /* 0x000fe4000bf06070 */
[----:B------:R-:W-:Y:S02]  /*0a70*/  ISETP.GT.U32.AND P4, PT, R16, R21, PT ;  /* 0x000000151000720c */ /* 0x000fe40003f84070 */
[----:B------:R-:W-:Y:S02]  /*0a80*/  LOP3.LUT R16, R19, UR8, RZ, 0x3c, !PT ;  /* 0x0000000813107c12 */ /* 0x000fe4000f8e3cff */
[----:B------:R-:W-:-:S02]  /*0a90*/  ISETP.NE.AND P2, PT, RZ, UR8, PT ;  /* 0x00000008ff007c0c */ /* 0x000fc4000bf45270 */
[----:B------:R-:W-:Y:S01]  /*0aa0*/  ISETP.GE.AND P3, PT, R16, RZ, PT ;  /* 0x000000ff1000720c */ /* 0x000fe20003f66270 */
[----:B------:R-:W-:-:S04]  /*0ab0*/  IMAD.U32 R16, RZ, RZ, UR11 ;  /* 0x0000000bff107e24 */ /* 0x000fc8000f8e00ff */
[----:B------:R-:W-:Y:S01]  /*0ac0*/  @P0 VIADD R23, R23, 0x1 ;  /* 0x0000000117170836 */ /* 0x000fe20000000000 */
[----:B------:R-:W-:Y:S01]  /*0ad0*/  ISETP.NE.AND P0, PT, RZ, UR7, PT ;  /* 0x00000007ff007c0c */ /* 0x000fe2000bf05270 */
[----:B------:R-:W-:-:S04]  /*0ae0*/  @!P4 IMAD.IADD R21, R21, 0x1, -R34 ;  /* 0x000000011515c824 */ /* 0x000fc800078e0a22 */
[----:B------:R-:W-:Y:S02]  /*0af0*/  @!P5 IMAD.MOV R21, RZ, RZ, -R21 ;  /* 0x000000ffff15d224 */ /* 0x000fe400078e0a15 */
[----:B------:R-:W-:-:S03]  /*0b00*/  @!P3 IMAD.MOV R23, RZ, RZ, -R23 ;  /* 0x000000ffff17b224 */ /* 0x000fc600078e0a17 */
[----:B------:R-:W-:Y:S02]  /*0b10*/  SEL R20, R33, R21, !P0 ;  /* 0x0000001521147207 */ /* 0x000fe40004000000 */
[----:B------:R-:W-:Y:S02]  /*0b20*/  SEL R23, R35, R23, !P2 ;  /* 0x0000001723177207 */ /* 0x000fe40005000000 */
[----:B------:R-:W-:-:S03]  /*0b30*/  SHF.R.S32.HI R18, RZ, 0x1f, R20 ;  /* 0x0000001fff127819 */ /* 0x000fc60000011414 */
[----:B------:R-:W-:-:S04]  /*0b40*/  IMAD R23, R23, R16, UR11 ;  /* 0x0000000b17177e24 */ /* 0x000fc8000f8e0210 */
[C---:B------:R-:W-:Y:S01]  /*0b50*/  IMAD.IADD R21, R20.reuse, 0x1, R23 ;  /* 0x0000000114157824 */ /* 0x040fe200078e0217 */
[----:B------:R-:W-:-:S03]  /*0b60*/  IADD3 R16, P3, PT, R20, R23, RZ ;  /* 0x0000001714107210 */ /* 0x000fc60007f7e0ff */
[----:B------:R-:W-:Y:S01]  /*0b70*/  IMAD.WIDE R20, R21, 0x8, R6 ;  /* 0x0000000815147825 */ /* 0x000fe200078e0206 */
[----:B------:R-:W-:Y:S02]  /*0b80*/  LEA.HI.X.SX32 R39, R23, R18, 0x1, P3 ;  /* 0x0000001217277211 */ /* 0x000fe400018f0eff */
[C---:B------:R-:W-:Y:S01]  /*0b90*/  IADD3 R18, P4, PT, R16.reuse, UR11, RZ ;  /* 0x0000000b10127c10 */ /* 0x040fe2000ff9e0ff */
[C---:B------:R-:W-:Y:S01]  /*0ba0*/  IMAD.SHL.U32 R40, R16.reuse, 0x8, RZ ;  /* 0x0000000810287824 */ /* 0x040fe200078e00ff */
[----:B------:R-:W-:Y:S01]  /*0bb0*/  SHF.L.U64.HI R23, R16, 0x3, R39 ;  /* 0x0000000310177819 */ /* 0x000fe20000010227 */
[----:B------:R-:W2:Y:S03]  /*0bc0*/  LDG.E.64 R20, desc[UR16][R20.64] ;  /* 0x0000001014147981 */ /* 0x000ea6000c1e1b00 */
[----:B------:R-:W-:-:S04]  /*0bd0*/  IADD3 R24, P3, PT, R6, R40, RZ ;  /* 0x0000002806187210 */ /* 0x000fc80007f7e0ff */
[----:B------:R-:W-:Y:S02]  /*0be0*/  IADD3.X R25, PT, PT, R7, R23, RZ, P3, !PT ;  /* 0x0000001707197210 */ /* 0x000fe40001ffe4ff */
[C---:B------:R-:W-:Y:S02]  /*0bf0*/  IADD3.X R22, PT, PT, R39.reuse, UR4, RZ, P4, !PT ;  /* 0x0000000427167c10 */ /* 0x040fe4000a7fe4ff */
[----:B------:R-:W-:Y:S02]  /*0c00*/  LEA R26, P3, R18, R6, 0x3 ;  /* 0x00000006121a7211 */ /* 0x000fe400078618ff */
[----:B------:R-:W2:Y:S01]  /*0c10*/  LDG.E.64 R24, desc[UR16][R24.64+0x10] ;  /* 0x0000101018187981 */ /* 0x000ea2000c1e1b00 */
[----:B------:R-:W-:Y:S02]  /*0c20*/  IADD3 R16, P4, PT, R16, -UR11, RZ ;  /* 0x8000000b10107c10 */ /* 0x000fe4000ff9e0ff */
[----:B------:R-:W-:Y:S02]  /*0c30*/  LEA.HI.X R27, R18, R7, R22, 0x3, P3 ;  /* 0x00000007121b7211 */ /* 0x000fe400018f1c16 */
[----:B------:R-:W-:-:S02]  /*0c40*/  IADD3.X R18, PT, PT, R39, ~UR4, RZ, P4, !PT ;  /* 0x8000000427127c10 */ /* 0x000fc4000a7fe4ff */
[C---:B------:R-:W-:Y:S02]  /*0c50*/  LEA R42, P3, R16.reuse, R6, 0x3 ;  /* 0x00000006102a7211 */ /* 0x040fe400078618ff */
[----:B------:R-:W3:Y:S02]  /*0c60*/  LDG.E.64 R26, desc[UR16][R26.64+0x8] ;  /* 0x000008101a1a7981 */ /* 0x000ee4000c1e1b00 */
[----:B------:R-:W-:-:S06]  /*0c70*/  LEA.HI.X R43, R16, R7, R18, 0x3, P3 ;  /* 0x00000007102b7211 */ /* 0x000fcc00018f1c12 */
[----:B------:R-:W4:Y:S01]  /*0c80*/  LDG.E.64 R42, desc[UR16][R42.64+0x8] ;  /* 0x000008102a2a7981 */ /* 0x000f22000c1e1b00 */
[----:B------:R-:W0:Y:S08]  /*0c90*/  I2F.RP R16, R34 ;  /* 0x0000002200107306 */ /* 0x000e300000209400 */
[----:B0-----:R-:W0:Y:S02]  /*0ca0*/  MUFU.RCP R16, R16 ;  /* 0x0000001000107308 */ /* 0x001e240000001000 */
[----:B0-----:R-:W-:-:S06]  /*0cb0*/  VIADD R38, R16, 0xffffffe ;  /* 0x0ffffffe10267836 */ /* 0x001fcc0000000000 */
[----:B------:R0:W1:Y:S01]  /*0cc0*/  F2I.FTZ.U32.TRUNC.NTZ R39, R38 ;  /* 0x0000002600277305 */ /* 0x000062000021f000 */
[----:B------:R-:W-:Y:S01]  /*0cd0*/  IABS R45, R17 ;  /* 0x00000011002d7213 */ /* 0x000fe20000000000 */
[----:B0-----:R-:W-:Y:S02]  /*0ce0*/  IMAD.MOV.U32 R38, RZ, RZ, RZ ;  /* 0x000000ffff267224 */ /* 0x001fe400078e00ff */
[----:B-1----:R-:W-:-:S04]  /*0cf0*/  IMAD.MOV R41, RZ, RZ, -R39 ;  /* 0x000000ffff297224 */ /* 0x002fc800078e0a27 */
[----:B------:R-:W-:-:S04]  /*0d00*/  IMAD R41, R41, R34, RZ ;  /* 0x0000002229297224 */ /* 0x000fc800078e02ff */
[----:B------:R-:W-:-:S04]  /*0d10*/  IMAD.HI.U32 R18, R39, R41, R38 ;  /* 0x0000002927127227 */ /* 0x000fc800078e0026 */
[----:B------:R-:W-:-:S04]  /*0d20*/  IMAD.HI.U32 R41, R45, UR5, RZ ;  /* 0x000000052d297c27 */ /* 0x000fc8000f8e00ff */
[----:B------:R-:W-:Y:S02]  /*0d30*/  IMAD R22, R41, R32, R45 ;  /* 0x0000002029167224 */ /* 0x000fe400078e022d */
[----:B------:R-:W-:-:S03]  /*0d40*/  IMAD.HI.U32 R16, R18, R45, RZ ;  /* 0x0000002d12107227 */ /* 0x000fc600078e00ff */
[----:B------:R-:W-:Y:S01]  /*0d50*/  ISETP.LT.U32.AND P3, PT, R22, UR10, PT ;  /* 0x0000000a16007c0c */ /* 0x000fe2000bf61070 */
[----:B------:R-:W-:Y:S02]  /*0d60*/  IMAD R39, R16, R37, R45 ;  /* 0x0000002510277224 */ /* 0x000fe400078e022d */
[----:B------:R-:W-:-:S05]  /*0d70*/  IMAD.MOV.U32 R16, RZ, RZ, R34 ;  /* 0x000000ffff107224 */ /* 0x000fca00078e0022 */
[----:B------:R-:W-:-:S05]  /*0d80*/  ISETP.GT.U32.AND P5, PT, R16, R39, PT ;  /* 0x000000271000720c */ /* 0x000fca0003fa4070 */
[----:B------:R-:W-:-:S05]  /*0d90*/  @!P3 VIADD R22, R22, -UR10 ;  /* 0x8000000a1616bc36 */ /* 0x000fca0008000000 */
[----:B------:R-:W-:Y:S02]  /*0da0*/  ISETP.GE.U32.AND P4, PT, R22, UR10, PT ;  /* 0x0000000a16007c0c */ /* 0x000fe4000bf86070 */
[----:B------:R-:W-:Y:S01]  /*0db0*/  LOP3.LUT R22, R17, UR8, RZ, 0x3c, !PT ;  /* 0x0000000811167c12 */ /* 0x000fe2000f8e3cff */
[----:B------:R-:W-:-:S03]  /*0dc0*/  @!P5 IMAD.IADD R39, R39, 0x1, -R34 ;  /* 0x000000012727d824 */ /* 0x000fc600078e0a22 */
[----:B------:R-:W-:Y:S02]  /*0dd0*/  ISETP.GE.AND P5, PT, R22, RZ, PT ;  /* 0x000000ff1600720c */ /* 0x000fe40003fa6270 */
[----:B------:R-:W-:Y:S01]  /*0de0*/  ISETP.GT.U32.AND P6, PT, R16, R39, PT ;  /* 0x000000271000720c */ /* 0x000fe20003fc4070 */
[----:B------:R-:W-:Y:S01]  /*0df0*/  @!P3 VIADD R41, R41, 0x1 ;  /* 0x000000012929b836 */ /* 0x000fe20000000000 */
[----:B------:R-:W-:-:S03]  /*0e00*/  ISETP.GE.AND P3, PT, R17, RZ, PT ;  /* 0x000000ff1100720c */ /* 0x000fc60003f66270 */
[----:B------:R-:W-:-:S06]  /*0e10*/  @P4 VIADD R41, R41, 0x1 ;  /* 0x0000000129294836 */ /* 0x000fcc0000000000 */
[----:B------:R-:W-:Y:S02]  /*0e20*/  @!P5 IMAD.MOV R41, RZ, RZ, -R41 ;  /* 0x000000ffff29d224 */ /* 0x000fe400078e0a29 */
[----:B------:R-:W-:-:S03]  /*0e30*/  @!P6 IMAD.IADD R39, R39, 0x1, -R34 ;  /* 0x000000012727e824 */ /* 0x000fc600078e0a22 */
[----:B------:R-:W-:Y:S01]  /*0e40*/  SEL R22, R35, R41, !P2 ;  /* 0x0000002923167207 */ /* 0x000fe20005000000 */
[----:B------:R-:W-:Y:S01]  /*0e50*/  @!P3 IMAD.MOV R39, RZ, RZ, -R39 ;  /* 0x000000ffff27b224 */ /* 0x000fe200078e0a27 */
[----:B--2---:R-:W-:Y:S01]  /*0e60*/  DADD R20, R24, R20 ;  /* 0x0000000018147229 */ /* 0x004fe20000000014 */
[----:B------:R-:W-:-:S04]  /*0e70*/  IMAD.U32 R25, RZ, RZ, UR11 ;  /* 0x0000000bff197e24 */ /* 0x000fc8000f8e00ff */
[----:B------:R-:W-:Y:S01]  /*0e80*/  IMAD R22, R22, R25, UR11 ;  /* 0x0000000b16167e24 */ /* 0x000fe2000f8e0219 */
[----:B------:R-:W-:Y:S02]  /*0e90*/  SEL R25, R33, R39, !P0 ;  /* 0x0000002721197207 */ /* 0x000fe40004000000 */
[----:B---3--:R-:W-:Y:S02]  /*0ea0*/  DADD R26, R20, R26 ;  /* 0x00000000141a7229 */ /* 0x008fe4000000001a */
[----:B------:R-:W-:Y:S02]  /*0eb0*/  IADD3 R21, P3, PT, R25, R22, RZ ;  /* 0x0000001619157210 */ /* 0x000fe40007f7e0ff */
[----:B------:R-:W-:-:S04]  /*0ec0*/  SHF.R.S32.HI R39, RZ, 0x1f, R25 ;  /* 0x0000001fff277819 */ /* 0x000fc80000011419 */
[----:B----4-:R-:W-:Y:S01]  /*0ed0*/  DADD R42, R26, R42 ;  /* 0x000000001a2a7229 */ /* 0x010fe2000000002a */
[----:B------:R-:W-:Y:S01]  /*0ee0*/  LEA.HI.X.SX32 R20, R22, R39, 0x1, P3 ;  /* 0x0000002716147211 */ /* 0x000fe200018f0eff */
[----:B------:R-:W-:Y:S01]  /*0ef0*/  IMAD.SHL.U32 R26, R21, 0x8, RZ ;  /* 0x00000008151a7824 */ /* 0x000fe200078e00ff */
[----:B------:R-:W-:Y:S01]  /*0f00*/  IADD3 R40, P3, PT, R9, R40, RZ ;  /* 0x0000002809287210 */ /* 0x000fe20007f7e0ff */
[----:B------:R-:W-:Y:S01]  /*0f10*/  IMAD.IADD R25, R25, 0x1, R22 ;  /* 0x0000000119197824 */ /* 0x000fe200078e0216 */
[----:B------:R-:W-:Y:S02]  /*0f20*/  SHF.L.U64.HI R27, R21, 0x3, R20 ;  /* 0x00000003151b7819 */ /* 0x000fe40000010214 */
[----:B------:R-:W-:Y:S01]  /*0f30*/  IADD3 R38, P4, PT, R6, R26, RZ ;  /* 0x0000001a06267210 */ /* 0x000fe20007f9e0ff */
[----:B------:R-:W-:Y:S01]  /*0f40*/  DMUL R42, R42, 0.25 ;  /* 0x3fd000002a2a7828 */ /* 0x000fe20000000000 */
[----:B------:R-:W-:Y:S01]  /*0f50*/  IADD3.X R41, PT, PT, R10, R23, RZ, P3, !PT ;  /* 0x000000170a297210 */ /* 0x000fe20001ffe4ff */
[----:B------:R-:W-:Y:S01]  /*0f60*/  IMAD.WIDE R24, R25, 0x8, R6 ;  /* 0x0000000819187825 */ /* 0x000fe200078e0206 */
[----:B------:R-:W-:-:S03]  /*0f70*/  IADD3 R23, P3, PT, R21, UR11, RZ ;  /* 0x0000000b15177c10 */ /* 0x000fc6000ff7e0ff */
[----:B------:R-:W-:Y:S01]  /*0f80*/  IMAD.X R39, R7, 0x1, R27, P4 ;  /* 0x0000000107277824 */ /* 0x000fe200020e061b */
[----:B------:R-:W-:Y:S01]  /*0f90*/  IADD3.X R30, PT, PT, R20, UR4, RZ, P3, !PT ;  /* 0x00000004141e7c10 */ /* 0x000fe20009ffe4ff */
[----:B------:R0:W-:Y:S01]  /*0fa0*/  STG.E.64 desc[UR16][R40.64+0x8], R42 ;  /* 0x0000082a28007986 */ /* 0x0001e2000c101b10 */
[----:B------:R-:W-:-:S03]  /*0fb0*/  LEA R22, P3, R23, R6, 0x3 ;  /* 0x0000000617167211 */ /* 0x000fc600078618ff */
[----:B------:R-:W2:Y:S01]  /*0fc0*/  LDG.E.64 R38, desc[UR16][R38.64+0x10] ;  /* 0x0000101026267981 */ /* 0x000ea2000c1e1b00 */
[----:B------:R-:W-:-:S03]  /*0fd0*/  LEA.HI.X R23, R23, R7, R30, 0x3, P3 ;  /* 0x0000000717177211 */ /* 0x000fc600018f1c1e */
[----:B------:R-:W2:Y:S01]  /*0fe0*/  LDG.E.64 R24, desc[UR16][R24.64] ;  /* 0x0000001018187981 */ /* 0x000ea2000c1e1b00 */
[----:B------:R-:W-:-:S03]  /*0ff0*/  IADD3 R21, P3, PT, R21, -UR11, RZ ;  /* 0x8000000b15157c10 */ /* 0x000fc6000ff7e0ff */
[----:B------:R-:W3:Y:S01]  /*1000*/  LDG.E.64 R22, desc[UR16][R22.64+0x8] ;  /* 0x0000081016167981 */ /* 0x000ee2000c1e1b00 */
[----:B------:R-:W-:Y:S02]  /*1010*/  IADD3.X R30, PT, PT, R20, ~UR4, RZ, P3, !PT ;  /* 0x80000004141e7c10 */ /* 0x000fe40009ffe4ff */
[----:B------:R-:W-:-:S04]  /*1020*/  LEA R20, P3, R21, R6, 0x3 ;  /* 0x0000000615147211 */ /* 0x000fc800078618ff */
[----:B------:R-:W-:-:S06]  /*1030*/  LEA.HI.X R21, R21, R7, R30, 0x3, P3 ;  /* 0x0000000715157211 */ /* 0x000fcc00018f1c1e */
[----:B------:R-:W4:Y:S01]  /*1040*/  LDG.E.64 R20, desc[UR16][R20.64+0x8] ;  /* 0x0000081014147981 */ /* 0x000f22000c1e1b00 */
[----:B------:R-:W-:-:S05]  /*1050*/  IABS R45, R31 ;  /* 0x0000001f002d7213 */ /* 0x000fca0000000000 */
[----:B------:R-:W-:-:S04]  /*1060*/  IMAD.HI.U32 R30, R18, R45, RZ ;  /* 0x0000002d121e7227 */ /* 0x000fc800078e00ff */
[----:B0-----:R-:W-:-:S04]  /*1070*/  IMAD.HI.U32 R41, R45, UR5, RZ ;  /* 0x000000052d297c27 */ /* 0x001fc8000f8e00ff */
[--C-:B------:R-:W-:Y:S02]  /*1080*/  IMAD R43, R30, R37, R45.reuse ;  /* 0x000000251e2b7224 */ /* 0x100fe400078e022d */
[----:B------:R-:W-:-:S05]  /*1090*/  IMAD R30, R41, R32, R45 ;  /* 0x00000020291e7224 */ /* 0x000fca00078e022d */
[----:B------:R-:W-:Y:S02]  /*10a0*/  ISETP.LT.U32.AND P3, PT, R30, UR10, PT ;  /* 0x0000000a1e007c0c */ /* 0x000fe4000bf61070 */
[----:B------:R-:W-:-:S11]  /*10b0*/  ISETP.GT.U32.AND P5, PT, R16, R43, PT ;  /* 0x0000002b1000720c */ /* 0x000fd60003fa4070 */
[----:B------:R-:W-:-:S05]  /*10c0*/  @!P3 VIADD R30, R30, -UR10 ;  /* 0x8000000a1e1ebc36 */ /* 0x000fca0008000000 */
[----:B------:R-:W-:Y:S01]  /*10d0*/  ISETP.GE.U32.AND P4, PT, R30, UR10, PT ;  /* 0x0000000a1e007c0c */ /* 0x000fe2000bf86070 */
[----:B------:R-:W-:Y:S01]  /*10e0*/  @!P5 IMAD.IADD R43, R43, 0x1, -R34 ;  /* 0x000000012b2bd824 */ /* 0x000fe200078e0a22 */
[----:B------:R-:W-:Y:S01]  /*10f0*/  LOP3.LUT R30, R31, UR8, RZ, 0x3c, !PT ;  /* 0x000000081f1e7c12 */ /* 0x000fe2000f8e3cff */
[----:B------:R-:W-:-:S03]  /*1100*/  @!P3 VIADD R41, R41, 0x1 ;  /* 0x000000012929b836 */ /* 0x000fc60000000000 */
[----:B------:R-:W-:Y:S02]  /*1110*/  ISETP.GE.AND P5, PT, R30, RZ, PT ;  /* 0x000000ff1e00720c */ /* 0x000fe40003fa6270 */
[----:B------:R-:W-:Y:S02]  /*1120*/  ISETP.GT.U32.AND P6, PT, R16, R43, PT ;  /* 0x0000002b1000720c */ /* 0x000fe40003fc4070 */
[----:B------:R-:W-:-:S03]  /*1130*/  ISETP.GE.AND P3, PT, R31, RZ, PT ;  /* 0x000000ff1f00720c */ /* 0x000fc60003f66270 */
[----:B------:R-:W-:-:S04]  /*1140*/  @P4 VIADD R41, R41, 0x1 ;  /* 0x0000000129294836 */ /* 0x000fc80000000000 */
[----:B------:R-:W-:-:S04]  /*1150*/  IMAD.MOV.U32 R30, RZ, RZ, R41 ;  /* 0x000000ffff1e7224 */ /* 0x000fc800078e0029 */
[----:B------:R-:W-:Y:S02]  /*1160*/  @!P5 IMAD.MOV R30, RZ, RZ, -R30 ;  /* 0x000000ffff1ed224 */ /* 0x000fe400078e0a1e */
[----:B------:R-:W-:-:S04]  /*1170*/  @!P6 IMAD.IADD R43, R43, 0x1, -R34 ;  /* 0x000000012b2be824 */ /* 0x000fc800078e0a22 */
[----:B------:R-:W-:Y:S01]  /*1180*/  @!P3 IMAD.MOV R43, RZ, RZ, -R43 ;  /* 0x000000ffff2bb224 */ /* 0x000fe200078e0a2b */
[----:B------:R-:W-:-:S05]  /*1190*/  IADD3 R26, P3, PT, R9, R26, RZ ;  /* 0x0000001a091a7210 */ /* 0x000fca0007f7e0ff */
[----:B------:R-:W-:Y:S01]  /*11a0*/  IMAD.X R27, R10, 0x1, R27, P3 ;  /* 0x000000010a1b7824 */ /* 0x000fe200018e061b */
[----:B--2---:R-:W-:-:S08]  /*11b0*/  DADD R24, R38, R24 ;  /* 0x0000000026187229 */ /* 0x004fd00000000018 */
[----:B---3--:R-:W-:Y:S01]  /*11c0*/  DADD R40, R24, R22 ;  /* 0x0000000018287229 */ /* 0x008fe20000000016 */
[----:B------:R-:W-:Y:S01]  /*11d0*/  SEL R22, R35, R30, !P2 ;  /* 0x0000001e23167207 */ /* 0x000fe20005000000 */
[----:B------:R-:W-:Y:S01]  /*11e0*/  IMAD.U32 R23, RZ, RZ, UR11 ;  /* 0x0000000bff177e24 */ /* 0x000fe2000f8e00ff */
[----:B------:R-:W-:-:S03]  /*11f0*/  SEL R25, R33, R43, !P0 ;  /* 0x0000002b21197207 */ /* 0x000fc60004000000 */
[----:B------:R-:W-:Y:S02]  /*1200*/  IMAD R22, R22, R23, UR11 ;  /* 0x0000000b16167e24 */ /* 0x000fe4000f8e0217 */
[----:B----4-:R-:W-:-:S03]  /*1210*/  DADD R40, R40, R20 ;  /* 0x0000000028287229 */ /* 0x010fc60000000014 */
[----:B------:R-:W-:Y:S02]  /*1220*/  IADD3 R23, P4, PT, R25, R22, RZ ;  /* 0x0000001619177210 */ /* 0x000fe40007f9e0ff */
[----:B------:R-:W-:-:S03]  /*1230*/  SHF.R.S32.HI R21, RZ, 0x1f, R25 ;  /* 0x0000001fff157819 */ /* 0x000fc60000011419 */
[----:B------:R-:W-:Y:S01]  /*1240*/  IMAD.SHL.U32 R30, R23, 0x8, RZ ;  /* 0x00000008171e7824 */ /* 0x000fe200078e00ff */
[----:B------:R-:W-:Y:S02]  /*1250*/  LEA.HI.X.SX32 R36, R22, R21, 0x1, P4 ;  /* 0x0000001516247211 */ /* 0x000fe400020f0eff */
[----:B------:R-:W-:Y:S02]  /*1260*/  IADD3 R21, PT, PT, R25, R22, RZ ;  /* 0x0000001619157210 */ /* 0x000fe40007ffe0ff */
[C---:B------:R-:W-:Y:S02]  /*1270*/  SHF.L.U64.HI R38, R23.reuse, 0x3, R36 ;  /* 0x0000000317267819 */ /* 0x040fe40000010224 */
[----:B------:R-:W-:Y:S01]  /*1280*/  IADD3 R24, P3, PT, R6, R30, RZ ;  /* 0x0000001e06187210 */ /* 0x000fe20007f7e0ff */
[----:B------:R-:W-:Y:S01]  /*1290*/  DMUL R40, R40, 0.25 ;  /* 0x3fd0000028287828 */ /* 0x000fe20000000000 */
[----:B------:R-:W-:Y:S01]  /*12a0*/  IADD3 R39, P4, PT, R23, UR11, RZ ;  /* 0x0000000b17277c10 */ /* 0x000fe2000ff9e0ff */
[----:B------:R-:W-:-:S04]  /*12b0*/  IMAD.WIDE R20, R21, 0x8, R6 ;  /* 0x0000000815147825 */ /* 0x000fc800078e0206 */
[----:B------:R-:W-:Y:S01]  /*12c0*/  IMAD.X R25, R7, 0x1, R38, P3 ;  /* 0x0000000107197824 */ /* 0x000fe200018e0626 */
[----:B------:R-:W-:Y:S01]  /*12d0*/  IADD3.X R42, PT, PT, R36, UR4, RZ, P4, !PT ;  /* 0x00000004242a7c10 */ /* 0x000fe2000a7fe4ff */
[----:B------:R0:W-:Y:S01]  /*12e0*/  STG.E.64 desc[UR16][R26.64+0x8], R40 ;  /* 0x000008281a007986 */ /* 0x0001e2000c101b10 */
[----:B------:R-:W-:Y:S02]  /*12f0*/  LEA R22, P3, R39, R6, 0x3 ;  /* 0x0000000627167211 */ /* 0x000fe400078618ff */
[----:B------:R-:W-:Y:S01]  /*1300*/  IADD3 R43, P4, PT, R23, -UR11, RZ ;  /* 0x8000000b172b7c10 */ /* 0x000fe2000ff9e0ff */
[----:B------:R-:W2:Y:S01]  /*1310*/  LDG.E.64 R24, desc[UR16][R24.64+0x10] ;  /* 0x0000101018187981 */ /* 0x000ea2000c1e1b00 */
[----:B------:R-:W-:-:S03]  /*1320*/  LEA.HI.X R23, R39, R7, R42, 0x3, P3 ;  /* 0x0000000727177211 */ /* 0x000fc600018f1c2a */
[----:B------:R-:W2:Y:S01]  /*1330*/  LDG.E.64 R20, desc[UR16][R20.64] ;  /* 0x0000001014147981 */ /* 0x000ea2000c1e1b00 */
[----:B------:R-:W-:-:S03]  /*1340*/  IADD3.X R36, PT, PT, R36, ~UR4, RZ, P4, !PT ;  /* 0x8000000424247c10 */ /* 0x000fc6000a7fe4ff */
[----:B------:R-:W3:Y:S01]  /*1350*/  LDG.E.64 R22, desc[UR16][R22.64+0x8] ;  /* 0x0000081016167981 */ /* 0x000ee2000c1e1b00 */
[----:B0-----:R-:W-:-:S04]  /*1360*/  LEA R26, P3, R43, R6, 0x3 ;  /* 0x000000062b1a7211 */ /* 0x001fc800078618ff */
[----:B------:R-:W-:-:S06]  /*1370*/  LEA.HI.X R27, R43, R7, R36, 0x3, P3 ;  /* 0x000000072b1b7211 */ /* 0x000fcc00018f1c24 */
[----:B------:R-:W4:Y:S01]  /*1380*/  LDG.E.64 R26, desc[UR16][R26.64+0x8] ;  /* 0x000008101a1a7981 */ /* 0x000f22000c1e1b00 */
[----:B------:R-:W-:-:S05]  /*1390*/  IABS R41, R29 ;  /* 0x0000001d00297213 */ /* 0x000fca0000000000 */
[----:B------:R-:W-:-:S04]  /*13a0*/  IMAD.HI.U32 R39, R41, UR5, RZ ;  /* 0x0000000529277c27 */ /* 0x000fc8000f8e00ff */
[----:B------:R-:W-:Y:S02]  /*13b0*/  IMAD R36, R39, R32, R41 ;  /* 0x0000002027247224 */ /* 0x000fe400078e0229 */
[----:B------:R-:W-:-:S03]  /*13c0*/  IMAD.HI.U32 R32, R18, R41, RZ ;  /* 0x0000002912207227 */ /* 0x000fc600078e00ff */
[----:B------:R-:W-:Y:S01]  /*13d0*/  ISETP.LT.U32.AND P3, PT, R36, UR10, PT ;  /* 0x0000000a24007c0c */ /* 0x000fe2000bf61070 */
[----:B------:R-:W-:-:S05]  /*13e0*/  IMAD R37, R32, R37, R41 ;  /* 0x0000002520257224 */ /* 0x000fca00078e0229 */
[----:B------:R-:W-:Y:S02]  /*13f0*/  ISETP.GT.U32.AND P5, PT, R16, R37, PT ;  /* 0x000000251000720c */ /* 0x000fe40003fa4070 */
[----:B------:R-:W-:-:S05]  /*1400*/  LOP3.LUT R32, R29, UR8, RZ, 0x3c, !PT ;  /* 0x000000081d207c12 */ /* 0x000fca000f8e3cff */
[----:B------:R-:W-:-:S05]  /*1410*/  @!P3 VIADD R36, R36, -UR10 ;  /* 0x8000000a2424bc36 */ /* 0x000fca0008000000 */
[----:B------:R-:W-:Y:S01]  /*1420*/  ISETP.GE.U32.AND P4, PT, R36, UR10, PT ;  /* 0x0000000a24007c0c */ /* 0x000fe2000bf86070 */
[----:B------:R-:W-:Y:S01]  /*1430*/  @!P5 IMAD.IADD R37, R37, 0x1, -R34 ;  /* 0x000000012525d824 */ /* 0x000fe200078e0a22 */
[----:B------:R-:W-:Y:S01]  /*1440*/  ISETP.GE.AND P5, PT, R32, RZ, PT ;  /* 0x000000ff2000720c */ /* 0x000fe20003fa6270 */
[----:B------:R-:W-:-:S03]  /*1450*/  @!P3 VIADD R39, R39, 0x1 ;  /* 0x000000012727b836 */ /* 0x000fc60000000000 */
[----:B------:R-:W-:Y:S02]  /*1460*/  ISETP.GT.U32.AND P6, PT, R16, R37, PT ;  /* 0x000000251000720c */ /* 0x000fe40003fc4070 */
[----:B------:R-:W-:-:S05]  /*1470*/  ISETP.GE.AND P3, PT, R29, RZ, PT ;  /* 0x000000ff1d00720c */ /* 0x000fca0003f66270 */
[----:B------:R-:W-:-:S04]  /*1480*/  @P4 VIADD R39, R39, 0x1 ;  /* 0x0000000127274836 */ /* 0x000fc80000000000 */
[----:B------:R-:W-:Y:S02]  /*1490*/  @!P5 IMAD.MOV R39, RZ, RZ, -R39 ;  /* 0x000000ffff27d224 */ /* 0x000fe400078e0a27 */
[----:B------:R-:W-:Y:S02]  /*14a0*/  @!P6 IMAD.IADD R37, R37, 0x1, -R34 ;  /* 0x000000012525e824 */ /* 0x000fe400078e0a22 */
[----:B------:R-:W-:Y:S01]  /*14b0*/  IMAD.U32 R32, RZ, RZ, UR11 ;  /* 0x0000000bff207e24 */ /* 0x000fe2000f8e00ff */
[----:B------:R-:W-:Y:S01]  /*14c0*/  SEL R35, R35, R39, !P2 ;  /* 0x0000002723237207 */ /* 0x000fe20005000000 */
[----:B------:R-:W-:-:S04]  /*14d0*/  @!P3 IMAD.MOV R37, RZ, RZ, -R37 ;  /* 0x000000ffff25b224 */ /* 0x000fc800078e0a25 */
[----:B------:R-:W-:Y:S01]  /*14e0*/  IMAD R35, R35, R32, UR11 ;  /* 0x0000000b23237e24 */ /* 0x000fe2000f8e0220 */
[----:B--2---:R-:W-:Y:S01]  /*14f0*/  DADD R20, R24, R20 ;  /* 0x0000000018147229 */ /* 0x004fe20000000014 */
[----:B------:R-:W-:-:S07]  /*1500*/  SEL R24, R33, R37, !P0 ;  /* 0x0000002521187207 */ /* 0x000fce0004000000 */
[----:B---3--:R-:W-:Y:S01]  /*1510*/  DADD R20, R20, R22 ;  /* 0x0000000014147229 */ /* 0x008fe20000000016 */
[----:B------:R-:W-:Y:S02]  /*1520*/  IADD3 R33, P0, PT, R24, R35, RZ ;  /* 0x0000002318217210 */ /* 0x000fe40007f1e0ff */
[----:B------:R-:W-:-:S03]  /*1530*/  SHF.R.S32.HI R36, RZ, 0x1f, R24 ;  /* 0x0000001fff247819 */ /* 0x000fc60000011418 */
[----:B------:R-:W-:Y:S01]  /*1540*/  IMAD.SHL.U32 R34, R33, 0x8, RZ ;  /* 0x0000000821227824 */ /* 0x000fe200078e00ff */
[----:B------:R-:W-:Y:S01]  /*1550*/  LEA.HI.X.SX32 R36, R35, R36, 0x1, P0 ;  /* 0x0000002423247211 */ /* 0x000fe200000f0eff */
[----:B----4-:R-:W-:Y:S01]  /*1560*/  DADD R26, R20, R26 ;  /* 0x00000000141a7229 */ /* 0x010fe2000000001a */
[----:B------:R-:W-:Y:S01]  /*1570*/  IADD3 R22, P0, PT, R9, R30, RZ ;  /* 0x0000001e09167210 */ /* 0x000fe20007f1e0ff */
[----:B------:R-:W-:Y:S01]  /*1580*/  IMAD.IADD R25, R24, 0x1, R35 ;  /* 0x0000000118197824 */ /* 0x000fe200078e0223 */
[C---:B------:R-:W-:Y:S02]  /*1590*/  SHF.L.U64.HI R30, R33.reuse, 0x3, R36 ;  /* 0x00000003211e7819 */ /* 0x040fe40000010224 */
[----:B------:R-:W-:Y:S01]  /*15a0*/  IADD3 R20, P2, PT, R6, R34, RZ ;  /* 0x0000002206147210 */ /* 0x000fe20007f5e0ff */
[----:B------:R-:W-:Y:S01]  /*15b0*/  IMAD.X R23, R10, 0x1, R38, P0 ;  /* 0x000000010a177824 */ /* 0x000fe200000e0626 */
[----:B------:R-:W-:Y:S01]  /*15c0*/  IADD3 R37, P0, PT, R33, UR11, RZ ;  /* 0x0000000b21257c10 */ /* 0x000fe2000ff1e0ff */
[----:B------:R-:W-:Y:S01]  /*15d0*/  DMUL R26, R26, 0.25 ;  /* 0x3fd000001a1a7828 */ /* 0x000fe20000000000 */
[----:B------:R-:W-:-:S04]  /*15e0*/  IMAD.WIDE R24, R25, 0x8, R6 ;  /* 0x0000000819187825 */ /* 0x000fc800078e0206 */
[----:B------:R-:W-:Y:S01]  /*15f0*/  IMAD.X R21, R7, 0x1, R30, P2 ;  /* 0x0000000107157824 */ /* 0x000fe200010e061e */
[----:B------:R-:W-:Y:S01]  /*1600*/  IADD3.X R38, PT, PT, R36, UR4, RZ, P0, !PT ;  /* 0x0000000424267c10 */ /* 0x000fe200087fe4ff */
[----:B------:R0:W-:Y:S01]  /*1610*/  STG.E.64 desc[UR16][R22.64+0x8], R26 ;  /* 0x0000081a16007986 */ /* 0x0001e2000c101b10 */
[----:B------:R-:W-:Y:S02]  /*1620*/  LEA R32, P0, R37, R6, 0x3 ;  /* 0x0000000625207211 */ /* 0x000fe400078018ff */
[----:B------:R-:W-:Y:S01]  /*1630*/  IADD3 R35, P2, PT, R33, -UR11, RZ ;  /* 0x8000000b21237c10 */ /* 0x000fe2000ff5e0ff */
[----:B------:R-:W0:Y:S01]  /*1640*/  LDG.E.64 R24, desc[UR16][R24.64] ;  /* 0x0000001018187981 */ /* 0x000e22000c1e1b00 */
[----:B------:R-:W-:-:S03]  /*1650*/  LEA.HI.X R33, R37, R7, R38, 0x3, P0 ;  /* 0x0000000725217211 */ /* 0x000fc600000f1c26 */
[----:B------:R-:W0:Y:S01]  /*1660*/  LDG.E.64 R20, desc[UR16][R20.64+0x10] ;  /* 0x0000101014147981 */ /* 0x000e22000c1e1b00 */
[----:B------:R-:W-:Y:S02]  /*1670*/  IADD3.X R38, PT, PT, R36, ~UR4, RZ, P2, !PT ;  /* 0x8000000424267c10 */ /* 0x000fe400097fe4ff */
[C---:B------:R-:W-:Y:S01]  /*1680*/  LEA R36, P0, R35.reuse, R6, 0x3 ;  /* 0x0000000623247211 */ /* 0x040fe200078018ff */
[----:B------:R-:W2:Y:S03]  /*1690*/  LDG.E.64 R32, desc[UR16][R32.64+0x8] ;  /* 0x0000081020207981 */ /* 0x000ea6000c1e1b00 */
[----:B------:R-:W-:-:S06]  /*16a0*/  LEA.HI.X R37, R35, R7, R38, 0x3, P0 ;  /* 0x0000000723257211 */ /* 0x000fcc00000f1c26 */
[----:B------:R-:W3:Y:S01]  /*16b0*/  LDG.E.64 R36, desc[UR16][R36.64+0x8] ;  /* 0x0000081024247981 */ /* 0x000ee2000c1e1b00 */
[----:B------:R-:W-:-:S04]  /*16c0*/  IADD3 R34, P0, PT, R9, R34, RZ ;  /* 0x0000002209227210 */ /* 0x000fc80007f1e0ff */
[----:B------:R-:W-:Y:S01]  /*16d0*/  IADD3.X R35, PT, PT, R10, R30, RZ, P0, !PT ;  /* 0x0000001e0a237210 */ /* 0x000fe200007fe4ff */
[----:B------:R-:W-:-:S05]  /*16e0*/  VIADD R28, R28, 0x4 ;  /* 0x000000041c1c7836 */ /* 0x000fca0000000000 */
[----:B------:R-:W-:Y:S01]  /*16f0*/  ISETP.NE.AND P0, PT, R28, RZ, PT ;  /* 0x000000ff1c00720c */ /* 0x000fe20003f05270 */
[C---:B------:R-:W-:Y:S02]  /*1700*/  IMAD R17, R12.reuse, 0x4, R17 ;  /* 0x000000040c117824 */ /* 0x040fe400078e0211 */
[C---:B------:R-:W-:Y:S02]  /*1710*/  IMAD R31, R12.reuse, 0x4, R31 ;  /* 0x000000040c1f7824 */ /* 0x040fe400078e021f */
[C---:B------:R-:W-:Y:S02]  /*1720*/  IMAD R29, R12.reuse, 0x4, R29 ;  /* 0x000000040c1d7824 */ /* 0x040fe400078e021d */
[----:B------:R-:W-:Y:S01]  /*1730*/  IMAD R19, R12, 0x4, R19 ;  /* 0x000000040c137824 */ /* 0x000fe200078e0213 */
[----:B0-----:R-:W-:-:S08]  /*1740*/  DADD R22, R20, R24 ;  /* 0x0000000014167229 */ /* 0x001fd00000000018 */
[----:B--2---:R-:W-:-:S08]  /*1750*/  DADD R22, R22, R32 ;  /* 0x0000000016167229 */ /* 0x004fd00000000020 */
[----:B---3--:R-:W-:-:S08]  /*1760*/  DADD R22, R22, R36 ;  /* 0x0000000016167229 */ /* 0x008fd00000000024 */
[----:B------:R-:W-:-:S07]  /*1770*/  DMUL R22, R22, 0.25 ;  /* 0x3fd0000016167828 */ /* 0x000fce0000000000 */
[----:B------:R0:W-:Y:S01]  /*1780*/  STG.E.64 desc[UR16][R34.64+0x8], R22 ;  /* 0x0000081622007986 */ /* 0x0001e2000c101b10 */
[----:B------:R-:W-:Y:S05]  /*1790*/  @P0 BRA `(.L_x_5) ;  /* 0xfffffff000380947 */ /* 0x000fea000383ffff */
[----:B------:R-:W-:Y:S05]  /*17a0*/  BSYNC.RECONVERGENT B2 ;  /* 0x0000000000027941 */ /* 0x000fea0003800200 */
.L_x_4:
[----:B------:R-:W-:-:S07]  /*17b0*/  LOP3.LUT R21, R8, 0x7ffffffc, RZ, 0xc0, !PT ;  /* 0x7ffffffc08157812 */ /* 0x000fce00078ec0ff */
.L_x_3:
[----:B-1----:R-:W-:Y:S05]  /*17c0*/  BSYNC.RECONVERGENT B1 ;  /* 0x0000000000017941 */ /* 0x002fea0003800200 */
.L_x_2:
[----:B------:R-:W-:-:S13]  /*17d0*/  ISETP.NE.AND P0, PT, R13, RZ, PT ;  /* 0x000000ff0d00720c */ /* 0x000fda0003f05270 */
[----:B------:R-:W-:Y:S05]  /*17e0*/  @!P0 BRA `(.L_x_1) ;  /* 0x0000000800e88947 */ /* 0x000fea0003800000 */
[----:B------:R-:W-:Y:S01]  /*17f0*/  IABS R16, UR8 ;  /* 0x0000000800107c13 */ /* 0x000fe20008000000 */
[----:B0-----:R-:W-:Y:S01]  /*1800*/  IMAD R34, R21, UR18, R0 ;  /* 0x0000001215227c24 */ /* 0x001fe2000f8e0200 */
[----:B------:R-:W-:Y:S01]  /*1810*/  IABS R17, UR7 ;  /* 0x0000000700117c13 */ /* 0x000fe20008000000 */
[----:B------:R-:W-:Y:S01]  /*1820*/  IMAD.MOV.U32 R26, RZ, RZ, RZ ;  /* 0x000000ffff1a7224 */ /* 0x000fe200078e00ff */
[----:B------:R-:W0:Y:S01]  /*1830*/  I2F.RP R22, R16 ;  /* 0x0000001000167306 */ /* 0x000e220000209400 */
[----:B------:R-:W1:Y:S01]  /*1840*/  LDC R30, c[0x0][0x390] ;  /* 0x0000e400ff1e7b82 */ /* 0x000e620000000800 */
[----:B------:R-:W-:Y:S02]  /*1850*/  IABS R21, R34 ;  /* 0x0000002200157213 */ /* 0x000fe40000000000 */
[----:B------:R-:W-:Y:S02]  /*1860*/  LOP3.LUT R31, RZ, UR8, RZ, 0x33, !PT ;  /* 0x00000008ff1f7c12 */ /* 0x000fe4000f8e33ff */
[----:B------:R-:W-:-:S02]  /*1870*/  LOP3.LUT R32, RZ, UR7, RZ, 0x33, !PT ;  /* 0x00000007ff207c12 */ /* 0x000fc4000f8e33ff */
[----:B------:R-:W2:Y:S08]  /*1880*/  I2F.RP R20, R17 ;  /* 0x0000001100147306 */ /* 0x000eb00000209400 */
[----:B0-----:R-:W0:Y:S08]  /*1890*/  MUFU.RCP R22, R22 ;  /* 0x0000001600167308 */ /* 0x001e300000001000 */
[----:B--2---:R-:W2:Y:S01]  /*18a0*/  MUFU.RCP R20, R20 ;  /* 0x0000001400147308 */ /* 0x004ea20000001000 */
[----:B-1----:R-:W-:Y:S01]  /*18b0*/  SHF.R.S32.HI R33, RZ, 0x1f, R30 ;  /* 0x0000001fff217819 */ /* 0x002fe2000001141e */
[----:B0-----:R-:W-:Y:S01]  /*18c0*/  VIADD R27, R22, 0xffffffe ;  /* 0x0ffffffe161b7836 */ /* 0x001fe20000000000 */
[----:B------:R-:W-:-:S04]  /*18d0*/  IABS R22, UR7 ;  /* 0x0000000700167c13 */ /* 0x000fc80008000000 */
[----:B------:R-:W-:Y:S01]  /*18e0*/  IADD3 R29, PT, PT, RZ, -R22, RZ ;  /* 0x80000016ff1d7210 */ /* 0x000fe20007ffe0ff */
[----:B------:R-:W0:Y:S01]  /*18f0*/  F2I.FTZ.U32.TRUNC.NTZ R27, R27 ;  /* 0x0000001b001b7305 */ /* 0x000e22000021f000 */
[----:B--2---:R-:W-:-:S07]  /*1900*/  VIADD R18, R20, 0xffffffe ;  /* 0x0ffffffe14127836 */ /* 0x004fce0000000000 */
[----:B------:R1:W2:Y:S01]  /*1910*/  F2I.FTZ.U32.TRUNC.NTZ R19, R18 ;  /* 0x0000001200137305 */ /* 0x0002a2000021f000 */
[----:B0-----:R-:W-:Y:S02]  /*1920*/  IMAD.MOV R23, RZ, RZ, -R27 ;  /* 0x000000ffff177224 */ /* 0x001fe400078e0a1b */
[----:B-1----:R-:W-:Y:S02]  /*1930*/  IMAD.MOV.U32 R18, RZ, RZ, RZ ;  /* 0x000000ffff127224 */ /* 0x002fe400078e00ff */
[----:B------:R-:W-:Y:S02]  /*1940*/  IMAD R23, R23, R16, RZ ;  /* 0x0000001017177224 */ /* 0x000fe400078e02ff */
[----:B--2---:R-:W-:Y:S02]  /*1950*/  IMAD.MOV R20, RZ, RZ, -R19 ;  /* 0x000000ffff147224 */ /* 0x004fe400078e0a13 */
[----:B------:R-:W-:Y:S01]  /*1960*/  IMAD.HI.U32 R26, R27, R23, R26 ;  /* 0x000000171b1a7227 */ /* 0x000fe200078e001a */
[----:B------:R-:W-:-:S03]  /*1970*/  IABS R23, UR8 ;  /* 0x0000000800177c13 */ /* 0x000fc60008000000 */
[----:B------:R-:W-:Y:S02]  /*1980*/  IMAD R27, R20, R17, RZ ;  /* 0x00000011141b7224 */ /* 0x000fe400078e02ff */
[----:B------:R-:W-:Y:S02]  /*1990*/  IMAD.MOV.U32 R20, RZ, RZ, R21 ;  /* 0x000000ffff147224 */ /* 0x000fe400078e0015 */
[----:B------:R-:W-:-:S04]  /*19a0*/  IMAD.HI.U32 R27, R19, R27, R18 ;  /* 0x0000001b131b7227 */ /* 0x000fc800078e0012 */
[----:B------:R-:W-:Y:S02]  /*19b0*/  IMAD.MOV R28, RZ, RZ, -R23 ;  /* 0x000000ffff1c7224 */ /* 0x000fe400078e0a17 */
[----:B------:R-:W-:-:S04]  /*19c0*/  IMAD.HI.U32 R19, R26, R20, RZ ;  /* 0x000000141a137227 */ /* 0x000fc800078e00ff */
[----:B------:R-:W-:-:S04]  /*19d0*/  IMAD.HI.U32 R18, R27, R20, RZ ;  /* 0x000000141b127227 */ /* 0x000fc800078e00ff */
[--C-:B------:R-:W-:Y:S02]  /*19e0*/  IMAD R21, R19, R28, R20.reuse ;  /* 0x0000001c13157224 */ /* 0x100fe400078e0214 */
[----:B------:R-:W-:Y:S01]  /*19f0*/  IMAD R18, R18, R29, R20 ;  /* 0x0000001d12127224 */ /* 0x000fe200078e0214 */
[----:B------:R-:W-:Y:S02]  /*1a00*/  LOP3.LUT R20, R34, UR8, RZ, 0x3c, !PT ;  /* 0x0000000822147c12 */ /* 0x000fe4000f8e3cff */
[----:B------:R-:W-:Y:S02]  /*1a10*/  ISETP.GT.U32.AND P3, PT, R16, R21, PT ;  /* 0x000000151000720c */ /* 0x000fe40003f64070 */
[----:B------:R-:W-:Y:S02]  /*1a20*/  ISETP.GT.U32.AND P0, PT, R17, R18, PT ;  /* 0x000000121100720c */ /* 0x000fe40003f04070 */
[----:B------:R-:W-:-:S09]  /*1a30*/  ISETP.GE.AND P4, PT, R20, RZ, PT ;  /* 0x000000ff1400720c */ /* 0x000fd20003f86270 */
[----:B------:R-:W-:Y:S02]  /*1a40*/  @!P3 IMAD.IADD R21, R21, 0x1, -R16 ;  /* 0x000000011515b824 */ /* 0x000fe400078e0a10 */
[----:B------:R-:W-:Y:S02]  /*1a50*/  @!P0 IMAD.IADD R18, R18, 0x1, -R17 ;  /* 0x0000000112128824 */ /* 0x000fe400078e0a11 */
[----:B------:R-:W-:Y:S01]  /*1a60*/  @!P3 VIADD R19, R19, 0x1 ;  /* 0x000000011313b836 */ /* 0x000fe20000000000 */
[----:B------:R-:W-:Y:S02]  /*1a70*/  ISETP.GE.U32.AND P0, PT, R21, R16, PT ;  /* 0x000000101500720c */ /* 0x000fe40003f06070 */
[----:B------:R-:W-:Y:S02]  /*1a80*/  ISETP.GT.U32.AND P2, PT, R17, R18, PT ;  /* 0x000000121100720c */ /* 0x000fe40003f44070 */
[----:B------:R-:W-:-:S09]  /*1a90*/  ISETP.GE.AND P3, PT, R34, RZ, PT ;  /* 0x000000ff2200720c */ /* 0x000fd20003f66270 */
[----:B------:R-:W-:Y:S01]  /*1aa0*/  @P0 VIADD R19, R19, 0x1 ;  /* 0x0000000113130836 */ /* 0x000fe20000000000 */
[----:B------:R-:W-:Y:S01]  /*1ab0*/  ISETP.NE.AND P0, PT, RZ, UR7, PT ;  /* 0x00000007ff007c0c */ /* 0x000fe2000bf05270 */
[----:B------:R-:W-:Y:S01]  /*1ac0*/  @!P2 IMAD.IADD R18, R18, 0x1, -R17 ;  /* 0x000000011212a824 */ /* 0x000fe200078e0a11 */
[----:B------:R-:W-:Y:S01]  /*1ad0*/  ISETP.NE.AND P2, PT, RZ, UR8, PT ;  /* 0x00000008ff007c0c */ /* 0x000fe2000bf45270 */
[----:B------:R-:W-:Y:S02]  /*1ae0*/  @!P4 IMAD.MOV R19, RZ, RZ, -R19 ;  /* 0x000000ffff13c224 */ /* 0x000fe400078e0a13 */
[----:B------:R-:W-:-:S03]  /*1af0*/  @!P3 IMAD.MOV R18, RZ, RZ, -R18 ;  /* 0x000000ffff12b224 */ /* 0x000fc600078e0a12 */
[----:B------:R-:W-:Y:S02]  /*1b00*/  SEL R19, R31, R19, !P2 ;  /* 0x000000131f137207 */ /* 0x000fe40005000000 */
[----:B------:R-:W-:-:S03]  /*1b10*/  SEL R23, R32, R18, !P0 ;  /* 0x0000001220177207 */ /* 0x000fc60004000000 */
[----:B------:R-:W-:Y:S01]  /*1b20*/  IMAD R18, R19, R30, R30 ;  /* 0x0000001e13127224 */ /* 0x000fe200078e021e */
[----:B------:R-:W-:-:S04]  /*1b30*/  SHF.R.S32.HI R21, RZ, 0x1f, R23 ;  /* 0x0000001fff157819 */ /* 0x000fc80000011417 */
[C---:B------:R-:W-:Y:S01]  /*1b40*/  IADD3 R19, P3, PT, R23.reuse, R18, RZ ;  /* 0x0000001217137210 */ /* 0x040fe20007f7e0ff */
[----:B------:R-:W-:-:S03]  /*1b50*/  IMAD.IADD R23, R23, 0x1, R18 ;  /* 0x0000000117177824 */ /* 0x000fc600078e0212 */
[----:B------:R-:W-:Y:S01]  /*1b60*/  LEA.HI.X.SX32 R18, R18, R21, 0x1, P3 ;  /* 0x0000001512127211 */ /* 0x000fe200018f0eff */
[C---:B------:R-:W-:Y:S01]  /*1b70*/  IMAD.SHL.U32 R36, R19.reuse, 0x8, RZ ;  /* 0x0000000813247824 */ /* 0x040fe200078e00ff */
[----:B------:R-:W-:Y:S01]  /*1b80*/  IADD3 R21, P4, PT, R19, R30, RZ ;  /* 0x0000001e13157210 */ /* 0x000fe20007f9e0ff */
[----:B------:R-:W-:Y:S01]  /*1b90*/  IMAD.WIDE R22, R23, 0x8, R6 ;  /* 0x0000000817167825 */ /* 0x000fe200078e0206 */
[--C-:B------:R-:W-:Y:S02]  /*1ba0*/  SHF.L.U64.HI R35, R19, 0x3, R18.reuse ;  /* 0x0000000313237819 */ /* 0x100fe40000010212 */
[----:B------:R-:W-:Y:S01]  /*1bb0*/  IADD3 R24, P3, PT, R6, R36, RZ ;  /* 0x0000002406187210 */ /* 0x000fe20007f7e0ff */
[----:B------:R-:W-:Y:S02]  /*1bc0*/  IMAD.X R38, R33, 0x1, R18, P4 ;  /* 0x0000000121267824 */ /* 0x000fe400020e0612 */
[----:B------:R-:W2:Y:S02]  /*1bd0*/  LDG.E.64 R22, desc[UR16][R22.64] ;  /* 0x0000001016167981 */ /* 0x000ea4000c1e1b00 */
[----:B------:R-:W-:Y:S01]  /*1be0*/  IMAD.X R25, R7, 0x1, R35, P3 ;  /* 0x0000000107197824 */ /* 0x000fe200018e0623 */
[----:B------:R-:W-:-:S02]  /*1bf0*/  LEA R20, P3, R21, R6, 0x3 ;  /* 0x0000000615147211 */ /* 0x000fc400078618ff */
[----:B------:R-:W-:-:S03]  /*1c00*/  IADD3 R19, P4, PT, R19, -R30, RZ ;  /* 0x8000001e13137210 */ /* 0x000fc60007f9e0ff */
[----:B------:R-:W2:Y:S01]  /*1c10*/  LDG.E.64 R24, desc[UR16][R24.64+0x10] ;  /* 0x0000101018187981 */ /* 0x000ea2000c1e1b00 */
[----:B------:R-:W-:Y:S01]  /*1c20*/  LEA.HI.X R21, R21, R7, R38, 0x3, P3 ;  /* 0x0000000715157211 */ /* 0x000fe200018f1c26 */
[----:B------:R-:W-:Y:S01]  /*1c30*/  IMAD.X R38, R18, 0x1, ~R33, P4 ;  /* 0x0000000112267824 */ /* 0x000fe200020e0e21 */
[----:B------:R-:W-:-:S04]  /*1c40*/  LEA R18, P3, R19, R6, 0x3 ;  /* 0x0000000613127211 */ /* 0x000fc800078618ff */
[----:B------:R-:W3:Y:S01]  /*1c50*/  LDG.E.64 R20, desc[UR16][R20.64+0x8] ;  /* 0x0000081014147981 */ /* 0x000ee2000c1e1b00 */
[----:B------:R-:W-:-:S06]  /*1c60*/  LEA.HI.X R19, R19, R7, R38, 0x3, P3 ;  /* 0x0000000713137211 */ /* 0x000fcc00018f1c26 */
[----:B------:R-:W4:Y:S01]  /*1c70*/  LDG.E.64 R18, desc[UR16][R18.64+0x8] ;  /* 0x0000081012127981 */ /* 0x000f22000c1e1b00 */
[----:B------:R-:W-:-:S05]  /*1c80*/  IADD3 R36, P3, PT, R9, R36, RZ ;  /* 0x0000002409247210 */ /* 0x000fca0007f7e0ff */
[----:B------:R-:W-:Y:S01]  /*1c90*/  IMAD.X R37, R10, 0x1, R35, P3 ;  /* 0x000000010a257824 */ /* 0x000fe200018e0623 */
[----:B------:R-:W-:Y:S01]  /*1ca0*/  ISETP.NE.AND P3, PT, R13, 0x1, PT ;  /* 0x000000010d00780c */ /* 0x000fe20003f65270 */
[----:B--2---:R-:W-:-:S08]  /*1cb0*/  DADD R22, R24, R22 ;  /* 0x0000000018167229 */ /* 0x004fd00000000016 */
[----:B---3--:R-:W-:-:S08]  /*1cc0*/  DADD R22, R22, R20 ;  /* 0x0000000016167229 */ /* 0x008fd00000000014 */
[----:B----4-:R-:W-:-:S08]  /*1cd0*/  DADD R22, R22, R18 ;  /* 0x0000000016167229 */ /* 0x010fd00000000012 */
[----:B------:R-:W-:-:S07]  /*1ce0*/  DMUL R22, R22, 0.25 ;  /* 0x3fd0000016167828 */ /* 0x000fce0000000000 */
[----:B------:R2:W-:Y:S01]  /*1cf0*/  STG.E.64 desc[UR16][R36.64+0x8], R22 ;  /* 0x0000081624007986 */ /* 0x0005e2000c101b10 */
[----:B------:R-:W-:Y:S05]  /*1d00*/  @!P3 BRA `(.L_x_1) ;  /* 0x0000000400a0b947 */ /* 0x000fea0003800000 */
[----:B------:R-:W-:-:S04]  /*1d10*/  IADD3 R34, PT, PT, R34, UR18, RZ ;  /* 0x0000001222227c10 */ /* 0x000fc8000fffe0ff */
[----:B------:R-:W-:-:S05]  /*1d20*/  IABS R20, R34 ;  /* 0x0000002200147213 */ /* 0x000fca0000000000 */
[----:B------:R-:W-:-:S04]  /*1d30*/  IMAD.HI.U32 R19, R26, R20, RZ ;  /* 0x000000141a137227 */ /* 0x000fc800078e00ff */
[----:B------:R-:W-:Y:S02]  /*1d40*/  IMAD R21, R19, R28, R20 ;  /* 0x0000001c13157224 */ /* 0x000fe400078e0214 */
[----:B------:R-:W-:-:S03]  /*1d50*/  IMAD.HI.U32 R18, R27, R20, RZ ;  /* 0x000000141b127227 */ /* 0x000fc600078e00ff */
[----:B------:R-:W-:Y:S01]  /*1d60*/  ISETP.GT.U32.AND P3, PT, R16, R21, PT ;  /* 0x000000151000720c */ /* 0x000fe20003f64070 */
[----:B------:R-:W-:Y:S01]  /*1d70*/  IMAD R18, R18, R29, R20 ;  /* 0x0000001d12127224 */ /* 0x000fe200078e0214 */
[----:B------:R-:W-:-:S04]  /*1d80*/  LOP3.LUT R20, R34, UR8, RZ, 0x3c, !PT ;  /* 0x0000000822147c12 */ /* 0x000fc8000f8e3cff */
[----:B------:R-:W-:-:S07]  /*1d90*/  ISETP.GT.U32.AND P4, PT, R17, R18, PT ;  /* 0x000000121100720c */ /* 0x000fce0003f84070 */
[----:B------:R-:W-:Y:S02]  /*1da0*/  @!P3 IMAD.IADD R21, R21, 0x1, -R16 ;  /* 0x000000011515b824 */ /* 0x000fe400078e0a10 */
[----:B------:R-:W-:Y:S01]  /*1db0*/  @!P3 VIADD R19, R19, 0x1 ;  /* 0x000000011313b836 */ /* 0x000fe20000000000 */
[----:B------:R-:W-:Y:S02]  /*1dc0*/  ISETP.GE.AND P3, PT, R34, RZ, PT ;  /* 0x000000ff2200720c */ /* 0x000fe40003f66270 */
[----:B------:R-:W-:Y:S01]  /*1dd0*/  ISETP.GE.U32.AND P6, PT, R21, R16, PT ;  /* 0x000000101500720c */ /* 0x000fe20003fc6070 */
[----:B------:R-:W-:Y:S01]  /*1de0*/  @!P4 IMAD.IADD R18, R18, 0x1, -R17 ;  /* 0x000000011212c824 */ /* 0x000fe200078e0a11 */
[----:B------:R-:W-:-:S04]  /*1df0*/  ISETP.GE.AND P4, PT, R20, RZ, PT ;  /* 0x000000ff1400720c */ /* 0x000fc80003f86270 */
[----:B------:R-:W-:-:S07]  /*1e00*/  ISETP.GT.U32.AND P5, PT, R17, R18, PT ;  /* 0x000000121100720c */ /* 0x000fce0003fa4070 */
[----:B------:R-:W-:-:S04]  /*1e10*/  @P6 VIADD R19, R19, 0x1 ;  /* 0x0000000113136836 */ /* 0x000fc80000000000 */
[----:B------:R-:W-:Y:S02]  /*1e20*/  @!P4 IMAD.MOV R19, RZ, RZ, -R19 ;  /* 0x000000ffff13c224 */ /* 0x000fe400078e0a13 */
[----:B------:R-:W-:-:S03]  /*1e30*/  @!P5 IMAD.IADD R18, R18, 0x1, -R17 ;  /* 0x000000011212d824 */ /* 0x000fc600078e0a11 */
[----:B------:R-:W-:Y:S01]  /*1e40*/  SEL R19, R31, R19, !P2 ;  /* 0x000000131f137207 */ /* 0x000fe20005000000 */
[----:B------:R-:W-:-:S04]  /*1e50*/  @!P3 IMAD.MOV R18, RZ, RZ, -R18 ;  /* 0x000000ffff12b224 */ /* 0x000fc800078e0a12 */
[----:B------:R-:W-:Y:S01]  /*1e60*/  IMAD R19, R19, R30, R30 ;  /* 0x0000001e13137224 */ /* 0x000fe200078e021e */
[----:B------:R-:W-:-:S04]  /*1e70*/  SEL R18, R32, R18, !P0 ;  /* 0x0000001220127207 */ /* 0x000fc80004000000 */
[C---:B--2---:R-:W-:Y:S01]  /*1e80*/  IADD3 R23, P3, PT, R18.reuse, R19, RZ ;  /* 0x0000001312177210 */ /* 0x044fe20007f7e0ff */
[----:B------:R-:W-:Y:S01]  /*1e90*/  IMAD.IADD R21, R18, 0x1, R19 ;  /* 0x0000000112157824 */ /* 0x000fe200078e0213 */
[----:B------:R-:W-:Y:S02]  /*1ea0*/  SHF.R.S32.HI R22, RZ, 0x1f, R18 ;  /* 0x0000001fff167819 */ /* 0x000fe40000011412 */
[C---:B------:R-:W-:Y:S01]  /*1eb0*/  IADD3 R25, P4, PT, R23.reuse, R30, RZ ;  /* 0x0000001e17197210 */ /* 0x040fe20007f9e0ff */
[----:B------:R-:W-:Y:S01]  /*1ec0*/  IMAD.SHL.U32 R36, R23, 0x8, RZ ;  /* 0x0000000817247824 */ /* 0x000fe200078e00ff */
[----:B------:R-:W-:Y:S01]  /*1ed0*/  LEA.HI.X.SX32 R22, R19, R22, 0x1, P3 ;  /* 0x0000001613167211 */ /* 0x000fe200018f0eff */
[----:B------:R-:W-:-:S03]  /*1ee0*/  IMAD.WIDE R18, R21, 0x8, R6 ;  /* 0x0000000815127825 */ /* 0x000fc600078e0206 */
[--C-:B------:R-:W-:Y:S02]  /*1ef0*/  SHF.L.U64.HI R35, R23, 0x3, R22.reuse ;  /* 0x0000000317237819 */ /* 0x100fe40000010216 */
[----:B------:R-:W-:Y:S01]  /*1f00*/  IADD3 R20, P3, PT, R6, R36, RZ ;  /* 0x0000002406147210 */ /* 0x000fe20007f7e0ff */
[----:B------:R-:W-:Y:S01]  /*1f10*/  IMAD.X R38, R33, 0x1, R22, P4 ;  /* 0x0000000121267824 */ /* 0x000fe200020e0616 */
[----:B------:R-:W2:Y:S03]  /*1f20*/  LDG.E.64 R18, desc[UR16][R18.64] ;  /* 0x0000001012127981 */ /* 0x000ea6000c1e1b00 */
[----:B------:R-:W-:Y:S01]  /*1f30*/  IMAD.X R21, R7, 0x1, R35, P3 ;  /* 0x0000000107157824 */ /* 0x000fe200018e0623 */
[----:B------:R-:W-:Y:S02]  /*1f40*/  LEA R24, P3, R25, R6, 0x3 ;  /* 0x0000000619187211 */ /* 0x000fe400078618ff */
        /* <DEDUP_REMOVED lines=19> */
[----:B---3--:R-:W-:-:S04]  /*2080*/  IMAD.HI.U32 R19, R26, R20, RZ ;  /* 0x000000141a137227 */ /* 0x008fc800078e00ff */
[----:B------:R-:W-:Y:S02]  /*2090*/  IMAD R21, R19, R28, R20 ;  /* 0x0000001c13157224 */ /* 0x000fe400078e0214 */
[----:B------:R-:W-:-:S03]  /*20a0*/  IMAD.HI.U32 R18, R27, R20, RZ ;  /* 0x000000141b127227 */ /* 0x000fc600078e00ff */
[----:B------:R-:W-:Y:S01]  /*20b0*/  ISETP.GT.U32.AND P3, PT, R16, R21, PT ;  /* 0x000000151000720c */ /* 0x000fe20003f64070 */
[----:B------:R-:W-:-:S05]  /*20c0*/  IMAD R18, R18, R29, R20 ;  /* 0x0000001d12127224 */ /* 0x000fca00078e0214 */
[----:B------:R-:W-:-:S07]  /*20d0*/  ISETP.GT.U32.AND P4, PT, R17, R18, PT ;  /* 0x000000121100720c */ /* 0x000fce0003f84070 */
[----:B------:R-:W-:Y:S02]  /*20e0*/  @!P3 IMAD.IADD R21, R21, 0x1, -R16 ;  /* 0x000000011515b824 */ /* 0x000fe400078e0a10 */
[----:B------:R-:W-:Y:S01]  /*20f0*/  @!P3 VIADD R19, R19, 0x1 ;  /* 0x000000011313b836 */ /* 0x000fe20000000000 */
[----:B------:R-:W-:Y:S02]  /*2100*/  ISETP.GE.AND P3, PT, R34, RZ, PT ;  /* 0x000000ff2200720c */ /* 0x000fe40003f66270 */
[----:B------:R-:W-:Y:S01]  /*2110*/  ISETP.GE.U32.AND P6, PT, R21, R16, PT ;  /* 0x000000101500720c */ /* 0x000fe20003fc6070 */
[----:B------:R-:W-:Y:S01]  /*2120*/  @!P4 IMAD.IADD R18, R18, 0x1, -R17 ;  /* 0x000000011212c824 */ /* 0x000fe200078e0a11 */
[----:B------:R-:W-:-:S04]  /*2130*/  LOP3.LUT R16, R34, UR8, RZ, 0x3c, !PT ;  /* 0x0000000822107c12 */ /* 0x000fc8000f8e3cff */
[----:B------:R-:W-:Y:S02]  /*2140*/  ISETP.GE.AND P4, PT, R16, RZ, PT ;  /* 0x000000ff1000720c */ /* 0x000fe40003f86270 */
[----:B------:R-:W-:-:S05]  /*2150*/  ISETP.GT.U32.AND P5, PT, R17, R18, PT ;  /* 0x000000121100720c */ /* 0x000fca0003fa4070 */
[----:B------:R-:W-:-:S06]  /*2160*/  @P6 VIADD R19, R19, 0x1 ;  /* 0x0000000113136836 */ /* 0x000fcc0000000000 */
[----:B------:R-:W-:Y:S02]  /*2170*/  @!P4 IMAD.MOV R19, RZ, RZ, -R19 ;  /* 0x000000ffff13c224 */ /* 0x000fe400078e0a13 */
[----:B------:R-:W-:-:S03]  /*2180*/  @!P5 IMAD.IADD R18, R18, 0x1, -R17 ;  /* 0x000000011212d824 */ /* 0x000fc600078e0a11 */
[----:B------:R-:W-:Y:S01]  /*2190*/  SEL R19, R31, R19, !P2 ;  /* 0x000000131f137207 */ /* 0x000fe20005000000 */
[----:B------:R-:W-:-:S04]  /*21a0*/  @!P3 IMAD.MOV R18, RZ, RZ, -R18 ;  /* 0x000000ffff12b224 */ /* 0x000fc800078e0a12 */
[----:B------:R-:W-:Y:S01]  /*21b0*/  IMAD R19, R19, R30, R30 ;  /* 0x0000001e13137224 */ /* 0x000fe200078e021e */
[----:B------:R-:W-:-:S04]  /*21c0*/  SEL R18, R32, R18, !P0 ;  /* 0x0000001220127207 */ /* 0x000fc80004000000 */
[C---:B------:R-:W-:Y:S01]  /*21d0*/  IADD3 R25, P0, PT, R18.reuse, R19, RZ ;  /* 0x0000001312197210 */ /* 0x040fe20007f1e0ff */
        /* <DEDUP_REMOVED lines=20> */
[----:B--2---:R-:W-:-:S08]  /*2320*/  DADD R16, R18, R16 ;  /* 0x0000000012107229 */ /* 0x004fd00000000010 */
[----:B---3--:R-:W-:Y:S01]  /*2330*/  DADD R16, R16, R20 ;  /* 0x0000000010107229 */ /* 0x008fe20000000014 */
[----:B------:R-:W-:-:S07]  /*2340*/  IADD3 R18, P0, PT, R9, R23, RZ ;  /* 0x0000001709127210 */ /* 0x000fce0007f1e0ff */
[----:B----4-:R-:W-:Y:S01]  /*2350*/  DADD R16, R16, R6 ;  /* 0x0000000010107229 */ /* 0x010fe20000000006 */
[----:B------:R-:W-:-:S07]  /*2360*/  IADD3.X R19, PT, PT, R10, R22, RZ, P0, !PT ;  /* 0x000000160a137210 */ /* 0x000fce00007fe4ff */
[----:B------:R-:W-:-:S07]  /*2370*/  DMUL R16, R16, 0.25 ;  /* 0x3fd0000010107828 */ /* 0x000fce0000000000 */
[----:B------:R4:W-:Y:S04]  /*2380*/  STG.E.64 desc[UR16][R18.64+0x8], R16 ;  /* 0x0000081012007986 */ /* 0x0009e8000c101b10 */
.L_x_1:
[----:B-1----:R-:W-:Y:S05]  /*2390*/  BSYNC.RECONVERGENT B0 ;  /* 0x0000000000007941 */ /* 0x002fea0003800200 */
.L_x_0:
[----:B------:R-:W-:-:S05]  /*23a0*/  CS2R.32 R6, SR_CgaSize ;  /* 0x0000000000067805 */ /* 0x000fca0000008a00 */
[----:B------:R-:W-:-:S06]  /*23b0*/  IMAD R6, R6, -0xa0, RZ ;  /* 0xffffff6006067824 */ /* 0x000fcc00078e02ff */
[----:B------:R-:W1:Y:S01]  /*23c0*/  LDC R6, c[0x0][R6+0x258] ;  /* 0x0000960006067b82 */ /* 0x000e620000000800 */
[----:B------:R-:W-:-:S05]  /*23d0*/  CS2R.32 R7, SR_CgaSize ;  /* 0x0000000000077805 */ /* 0x000fca0000008a00 */
[----:B------:R-:W-:-:S06]  /*23e0*/  IMAD R7, R7, -0xa0, RZ ;  /* 0xffffff6007077824 */ /* 0x000fcc00078e02ff */
[----:B------:R-:W5:Y:S01]  /*23f0*/  LDC R7, c[0x0][R7+0x254] ;  /* 0x0000950007077b82 */ /* 0x000f620000000800 */
[----:B-1----:R-:W-:-:S04]  /*2400*/  ISETP.NE.U32.AND P0, PT, R6, RZ, PT ;  /* 0x000000ff0600720c */ /* 0x002fc80003f05070 */
[----:B-----5:R-:W-:-:S13]  /*2410*/  ISETP.NE.AND.EX P0, PT, R7, RZ, PT, P0 ;  /* 0x000000ff0700720c */ /* 0x020fda0003f05300 */
[----:B------:R-:W-:Y:S05]  /*2420*/  @!P0 BRA `(.L_x_6) ;  /* 0x0000000000988947 */ /* 0x000fea0003800000 */
[----:B------:R-:W-:-:S03]  /*2430*/  UMOV UR4, 0xffffffff ;  /* 0xffffffff00047882 */ /* 0x000fc60000000000 */
[----:B------:R-:W-:Y:S05]  /*2440*/  BRA.DIV UR4, `(.L_x_7) ;  /* 0x0000000204947947 */ /* 0x000fea000b800000 */
[----:B------:R-:W-:Y:S06]  /*2450*/  BAR.SYNC.DEFER_BLOCKING 0x0 ;  /* 0x0000000000007b1d */ /* 0x000fec0000010000 */
.L_x_15:
[----:B------:R-:W-:Y:S04]  /*2460*/  BSSY B0, `(.L_x_8) ;  /* 0x0000017000007945 */ /* 0x000fe80003800000 */
[----:B------:R-:W-:Y:S05]  /*2470*/  @P1 BRA `(.L_x_9) ;  /* 0x0000000000541947 */ /* 0x000fea0003800000 */
[----:B----4-:R-:W1:Y:S01]  /*2480*/  S2R R17, SR_LANEID ;  /* 0x0000000000117919 */ /* 0x010e620000000000 */
[----:B------:R-:W-:Y:S02]  /*2490*/  VOTEU.ANY UR4, UPT, PT ;  /* 0x0000000000047886 */ /* 0x000fe400038e0100 */
[----:B---3--:R-:W1:Y:S08]  /*24a0*/  FLO.U32 R18, UR4 ;  /* 0x0000000400127d00 */ /* 0x008e7000080e0000 */
[----:B------:R-:W3:Y:S01]  /*24b0*/  POPC R16, UR4 ;  /* 0x0000000400107d09 */ /* 0x000ee20008000000 */
[----:B-1----:R-:W-:Y:S01]  /*24c0*/  ISETP.EQ.U32.AND P0, PT, R18, R17, PT ;  /* 0x000000111200720c */ /* 0x002fe20003f02070 */
[----:B---3--:R-:W-:-:S12]  /*24d0*/  IMAD R17, R16, UR6, RZ ;  /* 0x0000000610117c24 */ /* 0x008fd8000f8e02ff */
[----:B------:R-:W-:Y:S06]  /*24e0*/  @P0 MEMBAR.ALL.GPU ;  /* 0x0000000000000992 */ /* 0x000fec000000a000 */
[----:B------:R-:W-:-:S00]  /*24f0*/  @P0 ERRBAR ;  /* 0x00000000000009ab */ /* 0x000fc00000000000 */
[----:B------:R-:W-:Y:S06]  /*2500*/  @P0 CGAERRBAR ;  /* 0x00000000000005ab */ /* 0x000fec0000000000 */
[----:B------:R-:W3:Y:S01]  /*2510*/  @P0 ATOM.E.ADD.STRONG.GPU PT, R17, desc[UR16][R6.64+0x4], R17 ;  /* 0x800004110611098a */ /* 0x000ee200081ef110 */
[----:B------:R-:W1:Y:S02]  /*2520*/  S2R R19, SR_LTMASK ;  /* 0x0000000000137919 */ /* 0x000e640000003900 */
[----:B-1----:R-:W-:-:S06]  /*2530*/  LOP3.LUT R19, R19, UR4, RZ, 0xc0, !PT ;  /* 0x0000000413137c12 */ /* 0x002fcc000f8ec0ff */
[----:B------:R-:W1:Y:S01]  /*2540*/  POPC R19, R19 ;  /* 0x0000001300137309 */ /* 0x000e620000000000 */
[----:B---3--:R-:W1:Y:S02]  /*2550*/  SHFL.IDX PT, R16, R17, R18, 0x1f ;  /* 0x00001f1211107589 */ /* 0x008e6400000e0000 */
[----:B-1----:R-:W-:-:S07]  /*2560*/  IMAD R16, R19, UR6, R16 ;  /* 0x0000000613107c24 */ /* 0x002fce000f8e0210 */
.L_x_10:
[----:B------:R-:W3:Y:S04]  /*2570*/  LD.E.STRONG.GPU R17, desc[UR16][R6.64+0x4] ;  /* 0x0000041006117980 */ /* 0x000ee8000c10f900 */
[----:B---3--:R-:W-:Y:S01]  /*2580*/  CCTL.IVALL ;  /* 0x00000000ff00798f */ /* 0x008fe20002000000 */
[----:B------:R-:W-:Y:S05]  /*2590*/  YIELD ;  /* 0x0000000000007946 */ /* 0x000fea0003800000 */
[----:B------:R-:W-:-:S04]  /*25a0*/  LOP3.LUT R17, R17, R16, RZ, 0x3c, !PT ;  /* 0x0000001011117212 */ /* 0x000fc800078e3cff */
[----:B------:R-:W-:-:S13]  /*25b0*/  ISETP.GT.AND P0, PT, R17, -0x1, PT ;  /* 0xffffffff1100780c */ /* 0x000fda0003f04270 */
[----:B------:R-:W-:Y:S05]  /*25c0*/  @P0 BRA `(.L_x_10) ;  /* 0xfffffffc00e80947 */ /* 0x000fea000383ffff */
.L_x_9:
[----:B------:R-:W-:Y:S05]  /*25d0*/  BSYNC B0 ;  /* 0x0000000000007941 */ /* 0x000fea0003800000 */
.L_x_8:
[----:B------:R-:W-:-:S03]  /*25e0*/  UMOV UR4, 0xffffffff ;  /* 0xffffffff00047882 */ /* 0x000fc60000000000 */
[----:B------:R-:W-:Y:S05]  /*25f0*/  BRA.DIV UR4, `(.L_x_11) ;  /* 0x0000000204587947 */ /* 0x000fea000b800000 */
[----:B------:R-:W-:Y:S06]  /*2600*/  BAR.SYNC.DEFER_BLOCKING 0x0 ;  /* 0x0000000000007b1d */ /* 0x000fec0000010000 */
.L_x_18:
[C---:B------:R-:W-:Y:S01]  /*2610*/  ISETP.GT.U32.AND P0, PT, R11.reuse, 0x1, PT ;  /* 0x000000010b00780c */ /* 0x040fe20003f04070 */
[----:B------:R-:W-:Y:S02]  /*2620*/  IMAD.MOV.U32 R6, RZ, RZ, R9 ;  /* 0x000000ffff067224 */ /* 0x000fe400078e0009 */
[----:B------:R-:W-:Y:S02]  /*2630*/  IMAD.MOV.U32 R7, RZ, RZ, R10 ;  /* 0x000000ffff077224 */ /* 0x000fe400078e000a */
[----:B------:R-:W-:Y:S02]  /*2640*/  VIADD R11, R11, 0xffffffff ;  /* 0xffffffff0b0b7836 */ /* 0x000fe40000000000 */
[----:B------:R-:W-:Y:S02]  /*2650*/  IMAD.MOV.U32 R9, RZ, RZ, R14 ;  /* 0x000000ffff097224 */ /* 0x000fe400078e000e */
[----:B------:R-:W-:-:S04]  /*2660*/  IMAD.MOV.U32 R10, RZ, RZ, R15 ;  /* 0x000000ffff0a7224 */ /* 0x000fc800078e000f */
[----:B------:R-:W-:Y:S05]  /*2670*/  @P0 BRA `(.L_x_12) ;  /* 0xffffffe000180947 */ /* 0x000fea000383ffff */
[----:B------:R-:W-:Y:S05]  /*2680*/  EXIT ;  /* 0x000000000000794d */ /* 0x000fea0003800000 */
.L_x_6:
[----:B------:R-:W-:Y:S05]  /*2690*/  BPT.TRAP 0x1 ;  /* 0x000000040000795c */ /* 0x000fea0000300000 */
.L_x_7:
[----:B------:R-:W-:Y:S01]  /*26a0*/  BSSY B0, `(.L_x_13) ;  /* 0x000000a000007945 */ /* 0x000fe20003800000 */
[----:B----4-:R-:W-:Y:S02]  /*26b0*/  IMAD.MOV.U32 R17, RZ, RZ, 0x0 ;  /* 0x00000000ff117424 */ /* 0x010fe400078e00ff */
[----:B---3--:R-:W-:Y:S02]  /*26c0*/  IMAD.MOV.U32 R18, RZ, RZ, 0x0 ;  /* 0x00000000ff127424 */ /* 0x008fe400078e00ff */
[----:B------:R-:W-:-:S07]  /*26d0*/  IMAD.MOV.U32 R16, RZ, RZ, -0x1 ;  /* 0xffffffffff107424 */ /* 0x000fce00078e00ff */
[----:B0-2---:R-:W-:Y:S05]  /*26e0*/  WARPSYNC.COLLECTIVE.ALL `(.L_x_14) ;  /* 0x0000000000147948 */ /* 0x005fea0003c00000 */
[----:B------:R-:W-:-:S04]  /*26f0*/  SHF.L.U32 R18, R18, 0x10, RZ ;  /* 0x0000001012127819 */ /* 0x000fc800000006ff */
[----:B------:R-:W-:-:S05]  /*2700*/  LOP3.LUT R18, R18, 0xf, R17, 0xf8, !PT ;  /* 0x0000000f12127812 */ /* 0x000fca00078ef811 */
[----:B------:R1:W-:Y:S02]  /*2710*/  BAR.SYNC.DEFER_BLOCKING R18, R18 ;  /* 0x000000120000731d */ /* 0x0003e40000010000 */
[----:B-1----:R-:W-:-:S04]  /*2720*/  SHF.R.U32 R18, R18, 0x10, RZ ;  /* 0x0000001012127819 */ /* 0x002fc800000016ff */
[----:B0-2---:R-:W-:Y:S05]  /*2730*/  ENDCOLLECTIVE ;  /* 0x000000000000791b */ /* 0x005fea0003800000 */
.L_x_14:
[----:B------:R-:W-:Y:S05]  /*2740*/  BSYNC B0 ;  /* 0x0000000000007941 */ /* 0x000fea0003800000 */
.L_x_13:
[----:B------:R-:W-:Y:S05]  /*2750*/  BRA `(.L_x_15) ;  /* 0xfffffffc00407947 */ /* 0x000fea000383ffff */
.L_x_11:
        /* <DEDUP_REMOVED lines=10> */
.L_x_17:
[----:B------:R-:W-:Y:S05]  /*2800*/  BSYNC B0 ;  /* 0x0000000000007941 */ /* 0x000fea0003800000 */
.L_x_16:
[----:B------:R-:W-:Y:S05]  /*2810*/  BRA `(.L_x_18) ;  /* 0xfffffffc007c7947 */ /* 0x000fea000383ffff */
.L_x_19:
[----:B------:R-:W-:-:S00]  /*2820*/  BRA `(.L_x_19) ;  /* 0xfffffffc00fc7947 */ /* 0x000fc0000383ffff */
[----:B------:R-:W-:-:S00]  /*2830*/  NOP ;  /* 0x0000000000007918 */ /* 0x000fc00000000000 */
        /* <DEDUP_REMOVED lines=12> */
.L_x_20:


//--------------------- .nv.shared.reserved.0     --------------------------
	.section	.nv.shared.reserved.0,"aw",@nobits
	.weak		__nv_reservedSMEM_offset_0_alias
	.size		__nv_reservedSMEM_offset_0_alias, 0, 64
	.other		__nv_reservedSMEM_offset_0_alias,@"STO_CUDA_RESERVED_SHARED STV_DEFAULT"
__nv_reservedSMEM_offset_0_alias:
	.zero		0
	.zero		64


//--------------------- .nv.constant0._Z6jacobiPdS_iii --------------------------
	.section	.nv.constant0._Z6jacobiPdS_iii,"a",@progbits
	.sectionflags	@""
	.align	4
.nv.constant0._Z6jacobiPdS_iii:
	.zero		924


//--------------------- SYMBOLS --------------------------

	.type		.nv.reservedSmem.offset0,@object
	.size		.nv.reservedSmem.offset0,0x4
